	.target	sm_100a

	.elftype	@"ET_EXEC"


//--------------------- .note.nv.tkinfo           --------------------------
	.section	.note.nv.tkinfo,"",@"SHT_NOTE"
	.sectionflags	@"SHF_NOTE_NV_TKINFO"
	.tkinfo
        /*0018*/ 	.word	0x00000081
        /*0030*/ 	.string	""
        /*0030*/ 	.string	"ptxas-blackwell"
        /*0030*/ 	.string	"Cuda compilation tools, release 12.9, V12.9.86"
        /*0030*/ 	.string	"Build cuda_12.9.r12.9/compiler.36037853_0"
        /*0030*/ 	.string	"-v  -suppress-debug-info  -lineinfo  -arch sm_100a "



//--------------------- .note.nv.cuver            --------------------------
	.section	.note.nv.cuver,"",@"SHT_NOTE"
	.sectionflags	@"SHF_NOTE_NV_CUVER"
        /*0018*/ 	.short	0x0001
        /*001a*/ 	.short	0x0064
        /*001c*/ 	.short	0x0001
        /*001e*/ 	.short	0x0000
        /*0020*/ 	.short	0x0001
        /*0022*/ 	.short	0x0000


//--------------------- .nv.info                  --------------------------
	.section	.nv.info,"",@"SHT_CUDA_INFO"
	.align	4


	//----- nvinfo : EIATTR_REGCOUNT
	.align		4
        /*0000*/ 	.byte	0x04, 0x2f
        /*0002*/ 	.short	(.L_2 - .L_1)
	.align		4
.L_1:
        /*0004*/ 	.word	index@(attn_fwd)
        /*0008*/ 	.word	0x00000040


	//----- nvinfo : EIATTR_FRAME_SIZE
	.align		4
.L_2:
        /*000c*/ 	.byte	0x04, 0x11
        /*000e*/ 	.short	(.L_4 - .L_3)
	.align		4
.L_3:
        /*0010*/ 	.word	index@(attn_fwd)
        /*0014*/ 	.word	0x00000000


	//----- nvinfo : EIATTR_MIN_STACK_SIZE
	.align		4
.L_4:
        /*0018*/ 	.byte	0x04, 0x12
        /*001a*/ 	.short	(.L_6 - .L_5)
	.align		4
.L_5:
        /*001c*/ 	.word	index@(attn_fwd)
        /*0020*/ 	.word	0x00000000
.L_6:


//--------------------- .nv.info.attn_fwd         --------------------------
	.section	.nv.info.attn_fwd,"",@"SHT_CUDA_INFO"
	.sectionflags	@""
	.align	4


	//----- nvinfo : EIATTR_CUDA_API_VERSION
	.align		4
        /*0000*/ 	.byte	0x04, 0x37
        /*0002*/ 	.short	(.L_8 - .L_7)
.L_7:
        /*0004*/ 	.word	0x00000081


	//----- nvinfo : EIATTR_KPARAM_INFO
	.align		4
.L_8:
        /*0008*/ 	.byte	0x04, 0x17
        /*000a*/ 	.short	(.L_10 - .L_9)
.L_9:
        /*000c*/ 	.word	0x00000000
        /*0010*/ 	.short	0x0019
        /*0012*/ 	.short	0x0080
        /*0014*/ 	.byte	0x00, 0xf4, 0x21, 0x00


	//----- nvinfo : EIATTR_KPARAM_INFO
	.align		4
.L_10:
        /*0018*/ 	.byte	0x04, 0x17
        /*001a*/ 	.short	(.L_12 - .L_11)
.L_11:
        /*001c*/ 	.word	0x00000000
        /*0020*/ 	.short	0x0018
        /*0022*/ 	.short	0x0078
        /*0024*/ 	.byte	0x00, 0xf4, 0x21, 0x00


	//----- nvinfo : EIATTR_KPARAM_INFO
	.align		4
.L_12:
        /*0028*/ 	.byte	0x04, 0x17
        /*002a*/ 	.short	(.L_14 - .L_13)
.L_13:
        /*002c*/ 	.word	0x00000000
        /*0030*/ 	.short	0x0017
        /*0032*/ 	.short	0x0070
        /*0034*/ 	.byte	0x00, 0xf0, 0x11, 0x00


	//----- nvinfo : EIATTR_KPARAM_INFO
	.align		4
.L_14:
        /*0038*/ 	.byte	0x04, 0x17
        /*003a*/ 	.short	(.L_16 - .L_15)
.L_15:
        /*003c*/ 	.word	0x00000000
        /*0040*/ 	.short	0x0016
        /*0042*/ 	.short	0x006c
        /*0044*/ 	.byte	0x00, 0xf0, 0x11, 0x00


	//----- nvinfo : EIATTR_KPARAM_INFO
	.align		4
.L_16:
        /*0048*/ 	.byte	0x04, 0x17
        /*004a*/ 	.short	(.L_18 - .L_17)
.L_17:
        /*004c*/ 	.word	0x00000000
        /*0050*/ 	.short	0x0015
        /*0052*/ 	.short	0x0068
        /*0054*/ 	.byte	0x00, 0xf0, 0x11, 0x00


	//----- nvinfo : EIATTR_KPARAM_INFO
	.align		4
.L_18:
        /*0058*/ 	.byte	0x04, 0x17
        /*005a*/ 	.short	(.L_20 - .L_19)
.L_19:
        /*005c*/ 	.word	0x00000000
        /*0060*/ 	.short	0x0014
        /*0062*/ 	.short	0x0064
        /*0064*/ 	.byte	0x00, 0xf0, 0x11, 0x00


	//----- nvinfo : EIATTR_KPARAM_INFO
	.align		4
.L_20:
        /*0068*/ 	.byte	0x04, 0x17
        /*006a*/ 	.short	(.L_22 - .L_21)
.L_21:
        /*006c*/ 	.word	0x00000000
        /*0070*/ 	.short	0x0013
        /*0072*/ 	.short	0x0060
        /*0074*/ 	.byte	0x00, 0xf0, 0x11, 0x00


	//----- nvinfo : EIATTR_KPARAM_INFO
	.align		4
.L_22:
        /*0078*/ 	.byte	0x04, 0x17
        /*007a*/ 	.short	(.L_24 - .L_23)
.L_23:
        /*007c*/ 	.word	0x00000000
        /*0080*/ 	.short	0x0012
        /*0082*/ 	.short	0x005c
        /*0084*/ 	.byte	0x00, 0xf0, 0x11, 0x00


	//----- nvinfo : EIATTR_KPARAM_INFO
	.align		4
.L_24:
        /*0088*/ 	.byte	0x04, 0x17
        /*008a*/ 	.short	(.L_26 - .L_25)
.L_25:
        /*008c*/ 	.word	0x00000000
        /*0090*/ 	.short	0x0011
        /*0092*/ 	.short	0x0058
        /*0094*/ 	.byte	0x00, 0xf0, 0x11, 0x00


	//----- nvinfo : EIATTR_KPARAM_INFO
	.align		4
.L_26:
        /*0098*/ 	.byte	0x04, 0x17
        /*009a*/ 	.short	(.L_28 - .L_27)
.L_27:
        /*009c*/ 	.word	0x00000000
        /*00a0*/ 	.short	0x0010
        /*00a2*/ 	.short	0x0054
        /*00a4*/ 	.byte	0x00, 0xf0, 0x11, 0x00


	//----- nvinfo : EIATTR_KPARAM_INFO
	.align		4
.L_28:
        /*00a8*/ 	.byte	0x04, 0x17
        /*00aa*/ 	.short	(.L_30 - .L_29)
.L_29:
        /*00ac*/ 	.word	0x00000000
        /*00b0*/ 	.short	0x000f
        /*00b2*/ 	.short	0x0050
        /*00b4*/ 	.byte	0x00, 0xf0, 0x11, 0x00


	//----- nvinfo : EIATTR_KPARAM_INFO
	.align		4
.L_30:
        /*00b8*/ 	.byte	0x04, 0x17
        /*00ba*/ 	.short	(.L_32 - .L_31)
.L_31:
        /*00bc*/ 	.word	0x00000000
        /*00c0*/ 	.short	0x000e
        /*00c2*/ 	.short	0x004c
        /*00c4*/ 	.byte	0x00, 0xf0, 0x11, 0x00


	//----- nvinfo : EIATTR_KPARAM_INFO
	.align		4
.L_32:
        /*00c8*/ 	.byte	0x04, 0x17
        /*00ca*/ 	.short	(.L_34 - .L_33)
.L_33:
        /*00cc*/ 	.word	0x00000000
        /*00d0*/ 	.short	0x000d
        /*00d2*/ 	.short	0x0048
        /*00d4*/ 	.byte	0x00, 0xf0, 0x11, 0x00


	//----- nvinfo : EIATTR_KPARAM_INFO
	.align		4
.L_34:
        /*00d8*/ 	.byte	0x04, 0x17
        /*00da*/ 	.short	(.L_36 - .L_35)
.L_35:
        /*00dc*/ 	.word	0x00000000
        /*00e0*/ 	.short	0x000c
        /*00e2*/ 	.short	0x0044
        /*00e4*/ 	.byte	0x00, 0xf0, 0x11, 0x00


	//----- nvinfo : EIATTR_KPARAM_INFO
	.align		4
.L_36:
        /*00e8*/ 	.byte	0x04, 0x17
        /*00ea*/ 	.short	(.L_38 - .L_37)
.L_37:
        /*00ec*/ 	.word	0x00000000
        /*00f0*/ 	.short	0x000b
        /*00f2*/ 	.short	0x0040
        /*00f4*/ 	.byte	0x00, 0xf0, 0x11, 0x00


	//----- nvinfo : EIATTR_KPARAM_INFO
	.align		4
.L_38:
        /*00f8*/ 	.byte	0x04, 0x17
        /*00fa*/ 	.short	(.L_40 - .L_39)
.L_39:
        /*00fc*/ 	.word	0x00000000
        /*0100*/ 	.short	0x000a
        /*0102*/ 	.short	0x003c
        /*0104*/ 	.byte	0x00, 0xf0, 0x11, 0x00


	//----- nvinfo : EIATTR_KPARAM_INFO
	.align		4
.L_40:
        /*0108*/ 	.byte	0x04, 0x17
        /*010a*/ 	.short	(.L_42 - .L_41)
.L_41:
        /*010c*/ 	.word	0x00000000
        /*0110*/ 	.short	0x0009
        /*0112*/ 	.short	0x0038
        /*0114*/ 	.byte	0x00, 0xf0, 0x11, 0x00


	//----- nvinfo : EIATTR_KPARAM_INFO
	.align		4
.L_42:
        /*0118*/ 	.byte	0x04, 0x17
        /*011a*/ 	.short	(.L_44 - .L_43)
.L_43:
        /*011c*/ 	.word	0x00000000
        /*0120*/ 	.short	0x0008
        /*0122*/ 	.short	0x0034
        /*0124*/ 	.byte	0x00, 0xf0, 0x11, 0x00


	//----- nvinfo : EIATTR_KPARAM_INFO
	.align		4
.L_44:
        /*0128*/ 	.byte	0x04, 0x17
        /*012a*/ 	.short	(.L_46 - .L_45)
.L_45:
        /*012c*/ 	.word	0x00000000
        /*0130*/ 	.short	0x0007
        /*0132*/ 	.short	0x0030
        /*0134*/ 	.byte	0x00, 0xf0, 0x11, 0x00


	//----- nvinfo : EIATTR_KPARAM_INFO
	.align		4
.L_46:
        /*0138*/ 	.byte	0x04, 0x17
        /*013a*/ 	.short	(.L_48 - .L_47)
.L_47:
        /*013c*/ 	.word	0x00000000
        /*0140*/ 	.short	0x0006
        /*0142*/ 	.short	0x002c
        /*0144*/ 	.byte	0x00, 0xf0, 0x11, 0x00


	//----- nvinfo : EIATTR_KPARAM_INFO
	.align		4
.L_48:
        /*0148*/ 	.byte	0x04, 0x17
        /*014a*/ 	.short	(.L_50 - .L_49)
.L_49:
        /*014c*/ 	.word	0x00000000
        /*0150*/ 	.short	0x0005
        /*0152*/ 	.short	0x0028
        /*0154*/ 	.byte	0x00, 0xf0, 0x11, 0x00


	//----- nvinfo : EIATTR_KPARAM_INFO
	.align		4
.L_50:
        /*0158*/ 	.byte	0x04, 0x17
        /*015a*/ 	.short	(.L_52 - .L_51)
.L_51:
        /*015c*/ 	.word	0x00000000
        /*0160*/ 	.short	0x0004
        /*0162*/ 	.short	0x0020
        /*0164*/ 	.byte	0x00, 0xf4, 0x21, 0x00


	//----- nvinfo : EIATTR_KPARAM_INFO
	.align		4
.L_52:
        /*0168*/ 	.byte	0x04, 0x17
        /*016a*/ 	.short	(.L_54 - .L_53)
.L_53:
        /*016c*/ 	.word	0x00000000
        /*0170*/ 	.short	0x0003
        /*0172*/ 	.short	0x0018
        /*0174*/ 	.byte	0x00, 0xf4, 0x21, 0x00


	//----- nvinfo : EIATTR_KPARAM_INFO
	.align		4
.L_54:
        /*0178*/ 	.byte	0x04, 0x17
        /*017a*/ 	.short	(.L_56 - .L_55)
.L_55:
        /*017c*/ 	.word	0x00000000
        /*0180*/ 	.short	0x0002
        /*0182*/ 	.short	0x0010
        /*0184*/ 	.byte	0x00, 0xf4, 0x21, 0x00


	//----- nvinfo : EIATTR_KPARAM_INFO
	.align		4
.L_56:
        /*0188*/ 	.byte	0x04, 0x17
        /*018a*/ 	.short	(.L_58 - .L_57)
.L_57:
        /*018c*/ 	.word	0x00000000
        /*0190*/ 	.short	0x0001
        /*0192*/ 	.short	0x0008
        /*0194*/ 	.byte	0x00, 0xf4, 0x21, 0x00


	//----- nvinfo : EIATTR_KPARAM_INFO
	.align		4
.L_58:
        /*0198*/ 	.byte	0x04, 0x17
        /*019a*/ 	.short	(.L_60 - .L_59)
.L_59:
        /*019c*/ 	.word	0x00000000
        /*01a0*/ 	.short	0x0000
        /*01a2*/ 	.short	0x0000
        /*01a4*/ 	.byte	0x00, 0xf4, 0x21, 0x00


	//----- nvinfo : EIATTR_SPARSE_MMA_MASK
	.align		4
.L_60:
        /*01a8*/ 	.byte	0x03, 0x50
        /*01aa*/ 	.short	0x0000


	//----- nvinfo : EIATTR_MAXREG_COUNT
	.align		4
        /*01ac*/ 	.byte	0x03, 0x1b
        /*01ae*/ 	.short	0x00ff


	//----- nvinfo : EIATTR_NUM_BARRIERS
	.align		4
        /*01b0*/ 	.byte	0x02, 0x4c
        /*01b2*/ 	.byte	0x01
	.zero		1


	//----- nvinfo : EIATTR_COOP_GROUP_MASK_REGIDS
	.align		4
        /*01b4*/ 	.byte	0x04, 0x29
        /*01b6*/ 	.short	(.L_62 - .L_61)


	//   ....[0]....
.L_61:
        /*01b8*/ 	.word	0xffffffff


	//   ....[1]....
        /*01bc*/ 	.word	0xffffffff


	//   ....[2]....
        /*01c0*/ 	.word	0xffffffff


	//   ....[3]....
        /*01c4*/ 	.word	0xffffffff


	//   ....[4]....
        /*01c8*/ 	.word	0xffffffff


	//   ....[5]....
        /*01cc*/ 	.word	0xffffffff


	//   ....[6]....
        /*01d0*/ 	.word	0xffffffff


	//   ....[7]....
        /*01d4*/ 	.word	0xffffffff


	//----- nvinfo : EIATTR_COOP_GROUP_INSTR_OFFSETS
	.align		4
.L_62:
        /*01d8*/ 	.byte	0x04, 0x28
        /*01da*/ 	.short	(.L_64 - .L_63)


	//   ....[0]....
.L_63:
        /*01dc*/ 	.word	0x00001080


	//   ....[1]....
        /*01e0*/ 	.word	0x000010a0


	//   ....[2]....
        /*01e4*/ 	.word	0x000011b0


	//   ....[3]....
        /*01e8*/ 	.word	0x00001250


	//   ....[4]....
        /*01ec*/ 	.word	0x00001730


	//   ....[5]....
        /*01f0*/ 	.word	0x00001740


	//   ....[6]....
        /*01f4*/ 	.word	0x000017c0


	//   ....[7]....
        /*01f8*/ 	.word	0x000017e0


	//----- nvinfo : EIATTR_VRC_CTA_INIT_COUNT
	.align		4
.L_64:
        /*01fc*/ 	.byte	0x02, 0x4a
	.zero		1
	.zero		1


	//----- nvinfo : EIATTR_EXIT_INSTR_OFFSETS
	.align		4
        /*0200*/ 	.byte	0x04, 0x1c
        /*0202*/ 	.short	(.L_66 - .L_65)


	//   ....[0]....
.L_65:
        /*0204*/ 	.word	0x00002470


	//   ....[1]....
        /*0208*/ 	.word	0x000024a0


	//----- nvinfo : EIATTR_REQNTID
	.align		4
.L_66:
        /*020c*/ 	.byte	0x04, 0x10
        /*020e*/ 	.short	(.L_68 - .L_67)
.L_67:
        /*0210*/ 	.word	0x00000080
        /*0214*/ 	.word	0x00000001
        /*0218*/ 	.word	0x00000001


	//----- nvinfo : EIATTR_CBANK_PARAM_SIZE
	.align		4
.L_68:
        /*021c*/ 	.byte	0x03, 0x19
        /*021e*/ 	.short	0x0088


	//----- nvinfo : EIATTR_PARAM_CBANK
	.align		4
        /*0220*/ 	.byte	0x04, 0x0a
        /*0222*/ 	.short	(.L_70 - .L_69)
	.align		4
.L_69:
        /*0224*/ 	.word	index@(.nv.constant0.attn_fwd)
        /*0228*/ 	.short	0x0380
        /*022a*/ 	.short	0x0088


	//----- nvinfo : EIATTR_SW_WAR
	.align		4
.L_70:
        /*022c*/ 	.byte	0x04, 0x36
        /*022e*/ 	.short	(.L_72 - .L_71)
.L_71:
        /*0230*/ 	.word	0x00000008
.L_72:


//--------------------- .nv.compat                --------------------------
	.section	.nv.compat,"",@"SHT_CUDA_COMPAT_INFO"
	.align	4
        /*0000*/ 	.byte	0x02, 0x02, 0x01, 0x00, 0x02, 0x05, 0x05, 0x00, 0x02, 0x03, 0x00, 0x00, 0x02, 0x06, 0x01, 0x00


//--------------------- .nv.callgraph             --------------------------
	.section	.nv.callgraph,"",@"SHT_CUDA_CALLGRAPH"
	.align	4
	.sectionentsize	8
	.align		4
        /*0000*/ 	.word	0x00000000
	.align		4
        /*0004*/ 	.word	0xffffffff
	.align		4
        /*0008*/ 	.word	0x00000000
	.align		4
        /*000c*/ 	.word	0xfffffffe
	.align		4
        /*0010*/ 	.word	0x00000000
	.align		4
        /*0014*/ 	.word	0xfffffffd
	.align		4
        /*0018*/ 	.word	0x00000000
	.align		4
        /*001c*/ 	.word	0xfffffffc


//--------------------- .nv.constant4             --------------------------
	.section	.nv.constant4,"a",@progbits
	.align	8
	.align		8
.nv.constant4:
        /*0000*/ 	.dword	_$_str


//--------------------- .text.attn_fwd            --------------------------
	.section	.text.attn_fwd,"ax",@progbits
	.align	128
        .global         attn_fwd
        .type           attn_fwd,@function
        .size           attn_fwd,(.L_x_3 - attn_fwd)
        .other          attn_fwd,@"STO_CUDA_ENTRY STV_DEFAULT"
attn_fwd:
.text.attn_fwd:
[----:B------:R-:W0:Y:S01]  /*0000*/  LDC R1, c[0x0][0x37c] ;  /* 0x0000df00ff017b82 */ /* 0x000e220000000800 */
[----:B------:R-:W1:Y:S07]  /*0010*/  S2R R0, SR_TID.X ;  /* 0x0000000000007919 */ /* 0x000e6e0000002100 */
[----:B------:R-:W2:Y:S01]  /*0020*/  S2UR UR6, SR_CTAID.X ;  /* 0x00000000000679c3 */ /* 0x000ea20000002500 */
[----:B------:R-:W3:Y:S01]  /*0030*/  LDCU.64 UR4, c[0x0][0x3b0] ;  /* 0x00007600ff0477ac */ /* 0x000ee20008000a00 */
[----:B------:R-:W4:Y:S06]  /*0040*/  LDCU.64 UR14, c[0x0][0x358] ;  /* 0x00006b00ff0e77ac */ /* 0x000f2c0008000a00 */
[----:B------:R-:W5:Y:S08]  /*0050*/  LDC R4, c[0x0][0x3b8] ;  /* 0x0000ee00ff047b82 */ /* 0x000f700000000800 */
[----:B------:R-:W3:Y:S01]  /*0060*/  S2UR UR9, SR_CTAID.Y ;  /* 0x00000000000979c3 */ /* 0x000ee20000002600 */
[----:B--2---:R-:W-:-:S07]  /*0070*/  USHF.L.U32 UR6, UR6, 0x5, URZ ;  /* 0x0000000506067899 */ /* 0x004fce00080006ff */
[----:B------:R-:W2:Y:S01]  /*0080*/  LDC.64 R12, c[0x0][0x380] ;  /* 0x0000e000ff0c7b82 */ /* 0x000ea20000000a00 */
[----:B------:R-:W-:Y:S01]  /*0090*/  IMAD.U32 R3, RZ, RZ, UR6 ;  /* 0x00000006ff037e24 */ /* 0x000fe2000f8e00ff */
[----:B-1----:R-:W-:-:S04]  /*00a0*/  SHF.R.U32.HI R8, RZ, 0x5, R0 ;  /* 0x00000005ff087819 */ /* 0x002fc80000011600 */
[----:B------:R-:W-:Y:S02]  /*00b0*/  SGXT.U32 R8, R8, 0x2 ;  /* 0x000000020808781a */ /* 0x000fe40000000000 */
[----:B------:R-:W-:-:S03]  /*00c0*/  LOP3.LUT R38, R3, 0x1f, R0, 0xf8, !PT ;  /* 0x0000001f03267812 */ /* 0x000fc600078ef800 */
[----:B-----5:R-:W-:Y:S01]  /*00d0*/  IMAD R5, R8, R4, RZ ;  /* 0x0000000408057224 */ /* 0x020fe200078e02ff */
[----:B---3--:R-:W-:Y:S01]  /*00e0*/  UIMAD UR4, UR9, UR4, URZ ;  /* 0x00000004090472a4 */ /* 0x008fe2000f8e02ff */
[----:B------:R-:W-:Y:S02]  /*00f0*/  IMAD R2, R38, UR5, RZ ;  /* 0x0000000526027c24 */ /* 0x000fe4000f8e02ff */
[----:B------:R-:W-:Y:S01]  /*0100*/  IMAD R9, R4, 0x4, R5 ;  /* 0x0000000404097824 */ /* 0x000fe200078e0205 */
[----:B------:R-:W-:Y:S01]  /*0110*/  USHF.L.U32 UR7, UR4, 0x1, URZ ;  /* 0x0000000104077899 */ /* 0x000fe200080006ff */
[----:B------:R-:W-:Y:S01]  /*0120*/  IMAD.SHL.U32 R3, R2, 0x2, RZ ;  /* 0x0000000202037824 */ /* 0x000fe200078e00ff */
[----:B------:R-:W-:Y:S01]  /*0130*/  UIMAD.WIDE UR4, UR4, 0x2, URZ ;  /* 0x00000002040478a5 */ /* 0x000fe2000f8e02ff */
[----:B------:R-:W-:Y:S02]  /*0140*/  IMAD R7, R4, 0x4, R9 ;  /* 0x0000000404077824 */ /* 0x000fe400078e0209 */
[----:B------:R-:W-:Y:S01]  /*0150*/  IMAD.HI R2, R2, 0x2, RZ ;  /* 0x0000000202027827 */ /* 0x000fe200078e02ff */
[----:B--2---:R-:W-:-:S02]  /*0160*/  IADD3 R10, P0, P1, R3, UR7, R12 ;  /* 0x00000007030a7c10 */ /* 0x004fc4000f91e00c */
[----:B------:R-:W-:Y:S02]  /*0170*/  LEA R11, R4, R7, 0x2 ;  /* 0x00000007040b7211 */ /* 0x000fe400078e10ff */
[----:B------:R-:W-:Y:S02]  /*0180*/  IADD3.X R12, PT, PT, R2, UR5, R13, P0, P1 ;  /* 0x00000005020c7c10 */ /* 0x000fe400087e240d */
[-C--:B------:R-:W-:Y:S02]  /*0190*/  LEA R2, P0, R5, R10.reuse, 0x1 ;  /* 0x0000000a05027211 */ /* 0x080fe400078008ff */
[-C--:B------:R-:W-:Y:S02]  /*01a0*/  LEA R4, P1, R9, R10.reuse, 0x1 ;  /* 0x0000000a09047211 */ /* 0x080fe400078208ff */
[-C--:B------:R-:W-:Y:S02]  /*01b0*/  LEA R6, P2, R7, R10.reuse, 0x1 ;  /* 0x0000000a07067211 */ /* 0x080fe400078408ff */
[----:B------:R-:W-:-:S02]  /*01c0*/  LEA R10, P3, R11, R10, 0x1 ;  /* 0x0000000a0b0a7211 */ /* 0x000fc400078608ff */
[-C--:B------:R-:W-:Y:S02]  /*01d0*/  LEA.HI.X.SX32 R3, R5, R12.reuse, 0x1, P0 ;  /* 0x0000000c05037211 */ /* 0x080fe400000f0eff */
[-C--:B------:R-:W-:Y:S02]  /*01e0*/  LEA.HI.X.SX32 R7, R7, R12.reuse, 0x1, P2 ;  /* 0x0000000c07077211 */ /* 0x080fe400010f0eff */
[-C--:B------:R-:W-:Y:S01]  /*01f0*/  LEA.HI.X.SX32 R11, R11, R12.reuse, 0x1, P3 ;  /* 0x0000000c0b0b7211 */ /* 0x080fe200018f0eff */
[----:B----4-:R1:W2:Y:S01]  /*0200*/  LDG.E.U16 R16, desc[UR14][R2.64] ;  /* 0x0000000e02107981 */ /* 0x0102a2000c1e1500 */
[----:B------:R-:W-:-:S03]  /*0210*/  LEA.HI.X.SX32 R5, R9, R12, 0x1, P1 ;  /* 0x0000000c09057211 */ /* 0x000fc600008f0eff */
[----:B------:R-:W3:Y:S04]  /*0220*/  LDG.E.U16 R6, desc[UR14][R6.64] ;  /* 0x0000000e06067981 */ /* 0x000ee8000c1e1500 */
[----:B------:R-:W4:Y:S04]  /*0230*/  LDG.E.U16 R11, desc[UR14][R10.64] ;  /* 0x0000000e0a0b7981 */ /* 0x000f28000c1e1500 */
[----:B------:R5:W4:Y:S01]  /*0240*/  LDG.E.U16 R5, desc[UR14][R4.64] ;  /* 0x0000000e04057981 */ /* 0x000b22000c1e1500 */
[----:B------:R-:W0:Y:S01]  /*0250*/  S2UR UR8, SR_CgaCtaId ;  /* 0x00000000000879c3 */ /* 0x000e220000008800 */
[----:B------:R-:W-:Y:S01]  /*0260*/  SHF.R.S32.HI R12, RZ, 0x6, R0 ;  /* 0x00000006ff0c7819 */ /* 0x000fe20000011400 */
[----:B------:R-:W-:-:S03]  /*0270*/  IMAD.SHL.U32 R9, R0, 0x2, RZ ;  /* 0x0000000200097824 */ /* 0x000fc600078e00ff */
[----:B------:R-:W-:Y:S01]  /*0280*/  SGXT R12, R12, 0x1 ;  /* 0x000000010c0c781a */ /* 0x000fe20000000200 */
[----:B------:R-:W-:-:S03]  /*0290*/  UMOV UR4, 0x400 ;  /* 0x0000040000047882 */ /* 0x000fc60000000000 */
[----:B------:R-:W-:-:S04]  /*02a0*/  LOP3.LUT R12, R12, 0x90, RZ, 0xc0, !PT ;  /* 0x000000900c0c7812 */ /* 0x000fc800078ec0ff */
[----:B------:R-:W-:-:S04]  /*02b0*/  LOP3.LUT R37, R12, 0x7e, R9, 0x78, !PT ;  /* 0x0000007e0c257812 */ /* 0x000fc800078e7809 */
[----:B-1----:R-:W-:Y:S01]  /*02c0*/  LOP3.LUT R2, R37, 0x20, RZ, 0x3c, !PT ;  /* 0x0000002025027812 */ /* 0x002fe200078e3cff */
[----:B0-----:R-:W-:Y:S02]  /*02d0*/  ULEA UR8, UR8, UR4, 0x18 ;  /* 0x0000000408087291 */ /* 0x001fe4000f8ec0ff */
[----:B------:R-:W-:-:S04]  /*02e0*/  UIADD3 UR16, UPT, UPT, UR6, 0x20, URZ ;  /* 0x0000002006107890 */ /* 0x000fc8000fffe0ff */
[----:B------:R-:W-:Y:S01]  /*02f0*/  UISETP.GE.AND UP0, UPT, UR16, 0x1, UPT ;  /* 0x000000011000788c */ /* 0x000fe2000bf06270 */
[----:B------:R-:W-:Y:S01]  /*0300*/  IMAD.MOV.U32 R29, RZ, RZ, -0x800000 ;  /* 0xff800000ff1d7424 */ /* 0x000fe200078e00ff */
[----:B------:R-:W-:Y:S01]  /*0310*/  MOV R3, 0x3f800000 ;  /* 0x3f80000000037802 */ /* 0x000fe20000000f00 */
[----:B------:R-:W-:Y:S01]  /*0320*/  IMAD.MOV.U32 R36, RZ, RZ, 0x3f800000 ;  /* 0x3f800000ff247424 */ /* 0x000fe200078e00ff */
[----:B------:R-:W-:Y:S01]  /*0330*/  CS2R R12, SRZ ;  /* 0x00000000000c7805 */ /* 0x000fe2000001ff00 */
[----:B------:R-:W-:Y:S01]  /*0340*/  IMAD.MOV.U32 R28, RZ, RZ, -0x800000 ;  /* 0xff800000ff1c7424 */ /* 0x000fe200078e00ff */
[----:B------:R-:W-:Y:S02]  /*0350*/  CS2R R14, SRZ ;  /* 0x00000000000e7805 */ /* 0x000fe4000001ff00 */
[----:B------:R-:W-:Y:S02]  /*0360*/  CS2R R18, SRZ ;  /* 0x0000000000127805 */ /* 0x000fe4000001ff00 */
[----:B-----5:R-:W-:-:S02]  /*0370*/  LOP3.LUT R4, R0, 0x20, RZ, 0xc0, !PT ;  /* 0x0000002000047812 */ /* 0x020fc400078ec0ff */
[----:B------:R-:W-:Y:S01]  /*0380*/  LOP3.LUT R7, R0, 0x10, RZ, 0xc0, !PT ;  /* 0x0000001000077812 */ /* 0x000fe200078ec0ff */
[----:B--2---:R0:W-:Y:S04]  /*0390*/  STS.U16 [R37+UR8], R16 ;  /* 0x0000001025007988 */ /* 0x0041e80008000408 */
[----:B---3--:R1:W-:Y:S04]  /*03a0*/  STS.U16 [R37+UR8+0x200], R6 ;  /* 0x0002000625007988 */ /* 0x0083e80008000408 */
[----:B----4-:R-:W-:Y:S01]  /*03b0*/  STS.U16 [R2+UR8+0x300], R11 ;  /* 0x0003000b02007988 */ /* 0x010fe20008000408 */
[----:B0-----:R-:W-:-:S03]  /*03c0*/  CS2R R16, SRZ ;  /* 0x0000000000107805 */ /* 0x001fc6000001ff00 */
[----:B------:R0:W-:Y:S01]  /*03d0*/  STS.U16 [R2+UR8+0x100], R5 ;  /* 0x0001000502007988 */ /* 0x0001e20008000408 */
[C---:B-1----:R-:W-:Y:S02]  /*03e0*/  IMAD.SHL.U32 R6, R0.reuse, 0x8, RZ ;  /* 0x0000000800067824 */ /* 0x042fe400078e00ff */
[----:B0-----:R-:W-:Y:S01]  /*03f0*/  IMAD.SHL.U32 R5, R0, 0x40, RZ ;  /* 0x0000004000057824 */ /* 0x001fe200078e00ff */
[----:B------:R-:W-:Y:S06]  /*0400*/  BRA.U !UP0, `(.L_x_0) ;  /* 0x0000001508407547 */ /* 0x000fec000b800000 */
[----:B------:R-:W0:Y:S01]  /*0410*/  LDCU.64 UR10, c[0x0][0x3c0] ;  /* 0x00007800ff0a77ac */ /* 0x000e220008000a00 */
[----:B------:R-:W-:Y:S01]  /*0420*/  LOP3.LUT R3, R9, 0x10, RZ, 0xc0, !PT ;  /* 0x0000001009037812 */ /* 0x000fe200078ec0ff */
[----:B------:R-:W1:Y:S01]  /*0430*/  LDC R16, c[0x0][0x3d8] ;  /* 0x0000f600ff107b82 */ /* 0x000e620000000800 */
[--C-:B------:R-:W-:Y:S01]  /*0440*/  SHF.R.U32.HI R10, RZ, 0x2, R0.reuse ;  /* 0x00000002ff0a7819 */ /* 0x100fe20000011600 */
[----:B------:R-:W2:Y:S01]  /*0450*/  LDCU UR5, c[0x0][0x3c8] ;  /* 0x00007900ff0577ac */ /* 0x000ea20008000800 */
[----:B------:R-:W-:Y:S01]  /*0460*/  LOP3.LUT R11, R3, 0x20, R0, 0xf8, !PT ;  /* 0x00000020030b7812 */ /* 0x000fe200078ef800 */
[----:B------:R-:W-:Y:S01]  /*0470*/  IMAD.MOV.U32 R36, RZ, RZ, 0x3f800000 ;  /* 0x3f800000ff247424 */ /* 0x000fe200078e00ff */
[----:B------:R-:W-:Y:S01]  /*0480*/  LOP3.LUT R5, R5, 0x1c0, RZ, 0xc0, !PT ;  /* 0x000001c005057812 */ /* 0x000fe200078ec0ff */
[----:B------:R-:W3:Y:S01]  /*0490*/  LDCU.64 UR12, c[0x0][0x3d0] ;  /* 0x00007a00ff0c77ac */ /* 0x000ee20008000a00 */
[----:B------:R-:W-:Y:S01]  /*04a0*/  SGXT.U32 R3, R10, 0x3 ;  /* 0x000000030a03781a */ /* 0x000fe20000000000 */
[----:B------:R-:W-:Y:S01]  /*04b0*/  IMAD.MOV.U32 R44, RZ, RZ, -0x800000 ;  /* 0xff800000ff2c7424 */ /* 0x000fe200078e00ff */
[----:B------:R-:W-:Y:S01]  /*04c0*/  LOP3.LUT R10, R11, 0x30, R6, 0x78, !PT ;  /* 0x000000300b0a7812 */ /* 0x000fe200078e7806 */
[----:B------:R-:W4:Y:S01]  /*04d0*/  LDCU.64 UR18, c[0x0][0x388] ;  /* 0x00007100ff1277ac */ /* 0x000f220008000a00 */
[----:B------:R-:W-:Y:S01]  /*04e0*/  SHF.R.S32.HI R11, RZ, 0x2, R0 ;  /* 0x00000002ff0b7819 */ /* 0x000fe20000011400 */
[----:B------:R-:W-:Y:S01]  /*04f0*/  IMAD.MOV.U32 R39, RZ, RZ, -0x800000 ;  /* 0xff800000ff277424 */ /* 0x000fe200078e00ff */
[----:B------:R-:W-:Y:S01]  /*0500*/  LOP3.LUT R14, R5, 0x30, R6, 0xf8, !PT ;  /* 0x00000030050e7812 */ /* 0x000fe200078ef806 */
[----:B------:R-:W5:Y:S01]  /*0510*/  LDCU.64 UR20, c[0x0][0x390] ;  /* 0x00007200ff1477ac */ /* 0x000f620008000a00 */
[----:B------:R-:W-:-:S02]  /*0520*/  LEA R12, R7, UR8, 0x5 ;  /* 0x00000008070c7c11 */ /* 0x000fc4000f8e28ff */
[----:B------:R-:W-:Y:S01]  /*0530*/  LOP3.LUT R6, R0, 0xf, RZ, 0xc0, !PT ;  /* 0x0000000f00067812 */ /* 0x000fe200078ec0ff */
[----:B0-----:R-:W-:Y:S01]  /*0540*/  UIMAD UR4, UR9, UR10, URZ ;  /* 0x0000000a090472a4 */ /* 0x001fe2000f8e02ff */
[----:B------:R-:W-:Y:S01]  /*0550*/  SHF.R.U32.HI R4, RZ, 0x1, R4 ;  /* 0x00000001ff047819 */ /* 0x000fe20000011604 */
[----:B------:R-:W-:Y:S01]  /*0560*/  IMAD R13, R7, -0x10, R12 ;  /* 0xfffffff0070d7824 */ /* 0x000fe200078e020c */
[----:B------:R-:W-:Y:S01]  /*0570*/  SGXT R11, R11, 0x1 ;  /* 0x000000010b0b781a */ /* 0x000fe20000000200 */
[----:B------:R-:W0:Y:S01]  /*0580*/  LDCU UR10, c[0x0][0x3a8] ;  /* 0x00007500ff0a77ac */ /* 0x000e220008000800 */
[----:B------:R-:W-:Y:S01]  /*0590*/  IADD3 R5, PT, PT, R5, R12, R10 ;  /* 0x0000000c05057210 */ /* 0x000fe20007ffe00a */
[----:B--2---:R-:W-:Y:S01]  /*05a0*/  IMAD R10, R6, UR5, RZ ;  /* 0x00000005060a7c24 */ /* 0x004fe2000f8e02ff */
[----:B------:R-:W-:Y:S01]  /*05b0*/  LOP3.LUT R4, R4, UR6, R3, 0xfe, !PT ;  /* 0x0000000604047c12 */ /* 0x000fe2000f8efe03 */
[----:B------:R-:W-:Y:S01]  /*05c0*/  USHF.L.U32 UR5, UR4, 0x1, URZ ;  /* 0x0000000104057899 */ /* 0x000fe200080006ff */
[----:B------:R-:W-:Y:S01]  /*05d0*/  LOP3.LUT R7, R0, 0x3, RZ, 0xc0, !PT ;  /* 0x0000000300077812 */ /* 0x000fe200078ec0ff */
[----:B---3--:R-:W-:Y:S01]  /*05e0*/  UIMAD UR6, UR9, UR12, URZ ;  /* 0x0000000c090672a4 */ /* 0x008fe2000f8e02ff */
[----:B------:R-:W-:-:S02]  /*05f0*/  LOP3.LUT R6, R11, 0x90, RZ, 0xc0, !PT ;  /* 0x000000900b067812 */ /* 0x000fc400078ec0ff */
[----:B------:R-:W-:Y:S01]  /*0600*/  LOP3.LUT R3, R0, 0x1f, RZ, 0xc0, !PT ;  /* 0x0000001f00037812 */ /* 0x000fe200078ec0ff */
[----:B------:R-:W-:Y:S01]  /*0610*/  IMAD.U32 R50, RZ, RZ, UR5 ;  /* 0x00000005ff327e24 */ /* 0x000fe2000f8e00ff */
[----:B------:R-:W-:Y:S01]  /*0620*/  LEA R12, R7, R6, 0x5 ;  /* 0x00000006070c7211 */ /* 0x000fe200078e28ff */
[----:B------:R-:W-:Y:S01]  /*0630*/  USHF.L.U32 UR7, UR6, 0x1, URZ ;  /* 0x0000000106077899 */ /* 0x000fe200080006ff */
[--C-:B------:R-:W-:Y:S01]  /*0640*/  LOP3.LUT R6, R14, 0x30, R9.reuse, 0x78, !PT ;  /* 0x000000300e067812 */ /* 0x100fe200078e7809 */
[----:B------:R-:W-:Y:S01]  /*0650*/  IMAD R11, R3, UR13, RZ ;  /* 0x0000000d030b7c24 */ /* 0x000fe2000f8e02ff */
[----:B------:R-:W-:Y:S01]  /*0660*/  LOP3.LUT R12, R12, 0x10, R9, 0x78, !PT ;  /* 0x000000100c0c7812 */ /* 0x000fe200078e7809 */
[----:B------:R-:W-:Y:S01]  /*0670*/  IMAD.SHL.U32 R3, R10, 0x2, RZ ;  /* 0x000000020a037824 */ /* 0x000fe200078e00ff */
[----:B------:R-:W-:Y:S01]  /*0680*/  SHF.R.U32.HI R9, RZ, 0x4, R0 ;  /* 0x00000004ff097819 */ /* 0x000fe20000011600 */
[----:B------:R-:W-:Y:S01]  /*0690*/  IMAD.SHL.U32 R7, R11, 0x2, RZ ;  /* 0x000000020b077824 */ /* 0x000fe200078e00ff */
[----:B------:R-:W-:Y:S01]  /*06a0*/  MOV R40, UR7 ;  /* 0x0000000700287c02 */ /* 0x000fe20008000f00 */
[----:B------:R-:W-:Y:S01]  /*06b0*/  IMAD.U32 R14, RZ, RZ, UR11 ;  /* 0x0000000bff0e7e24 */ /* 0x000fe2000f8e00ff */
[----:B----4-:R-:W-:Y:S01]  /*06c0*/  IADD3 R50, P0, P1, R3, UR18, R50 ;  /* 0x0000001203327c10 */ /* 0x010fe2000f91e032 */
[----:B------:R-:W-:Y:S01]  /*06d0*/  UIMAD.WIDE UR4, UR4, 0x2, URZ ;  /* 0x00000002040478a5 */ /* 0x000fe2000f8e02ff */
[----:B------:R-:W-:Y:S01]  /*06e0*/  SGXT.U32 R3, R9, 0x3 ;  /* 0x000000030903781a */ /* 0x000fe20000000000 */
[----:B------:R-:W-:Y:S01]  /*06f0*/  UIMAD.WIDE UR6, UR6, 0x2, URZ ;  /* 0x00000002060678a5 */ /* 0x000fe2000f8e02ff */
[----:B-----5:R-:W-:Y:S01]  /*0700*/  IADD3 R40, P2, P3, R7, UR20, R40 ;  /* 0x0000001407287c10 */ /* 0x020fe2000fb5e028 */
[----:B------:R-:W-:Y:S01]  /*0710*/  IMAD.IADD R7, R12, 0x1, R13 ;  /* 0x000000010c077824 */ /* 0x000fe200078e020d */
[----:B------:R-:W-:Y:S01]  /*0720*/  MOV R18, UR11 ;  /* 0x0000000b00127c02 */ /* 0x000fe20008000f00 */
[----:B------:R-:W-:Y:S01]  /*0730*/  IMAD R3, R3, UR11, RZ ;  /* 0x0000000b03037c24 */ /* 0x000fe2000f8e02ff */
[----:B------:R-:W-:Y:S01]  /*0740*/  UMOV UR4, URZ ;  /* 0x000000ff00047c82 */ /* 0x000fe20008000000 */
[----:B-1----:R-:W-:Y:S01]  /*0750*/  IMAD R12, R8, R16, RZ ;  /* 0x00000010080c7224 */ /* 0x002fe200078e02ff */
[----:B------:R-:W-:Y:S01]  /*0760*/  UMOV UR6, URZ ;  /* 0x000000ff00067c82 */ /* 0x000fe20008000000 */
[----:B------:R-:W-:-:S02]  /*0770*/  IMAD.U32 R9, RZ, RZ, UR11 ;  /* 0x0000000bff097e24 */ /* 0x000fc4000f8e00ff */
[----:B------:R-:W-:Y:S01]  /*0780*/  IMAD R8, R14, 0x8, R3 ;  /* 0x000000080e087824 */ /* 0x000fe200078e0203 */
[----:B------:R-:W-:Y:S01]  /*0790*/  LEA R13, R16, R12, 0x2 ;  /* 0x0000000c100d7211 */ /* 0x000fe200078e10ff */
[----:B------:R-:W-:-:S04]  /*07a0*/  IMAD.HI R10, R10, 0x2, RZ ;  /* 0x000000020a0a7827 */ /* 0x000fc800078e02ff */
[----:B------:R-:W-:Y:S01]  /*07b0*/  IMAD.U32 R15, RZ, RZ, UR5 ;  /* 0x00000005ff0f7e24 */ /* 0x000fe2000f8e00ff */
[----:B------:R-:W-:Y:S01]  /*07c0*/  UMOV UR5, URZ ;  /* 0x000000ff00057c82 */ /* 0x000fe20008000000 */
[----:B------:R-:W-:-:S03]  /*07d0*/  IMAD.HI R11, R11, 0x2, RZ ;  /* 0x000000020b0b7827 */ /* 0x000fc600078e02ff */
[----:B------:R-:W-:Y:S01]  /*07e0*/  IADD3.X R15, PT, PT, R10, UR19, R15, P0, P1 ;  /* 0x000000130a0f7c10 */ /* 0x000fe200087e240f */
[----:B------:R-:W-:Y:S01]  /*07f0*/  IMAD.U32 R14, RZ, RZ, UR7 ;  /* 0x00000007ff0e7e24 */ /* 0x000fe2000f8e00ff */
[-C--:B------:R-:W-:Y:S01]  /*0800*/  LEA R56, P0, R3, R50.reuse, 0x1 ;  /* 0x0000003203387211 */ /* 0x080fe200078008ff */
[----:B------:R-:W-:Y:S01]  /*0810*/  IMAD R9, R9, 0x8, R8 ;  /* 0x0000000809097824 */ /* 0x000fe200078e0208 */
[-C--:B------:R-:W-:Y:S01]  /*0820*/  LEA R54, P1, R8, R50.reuse, 0x1 ;  /* 0x0000003208367211 */ /* 0x080fe200078208ff */
[----:B------:R-:W-:Y:S01]  /*0830*/  UMOV UR7, URZ ;  /* 0x000000ff00077c82 */ /* 0x000fe20008000000 */
[----:B------:R-:W-:Y:S01]  /*0840*/  IADD3.X R14, PT, PT, R11, UR21, R14, P2, P3 ;  /* 0x000000150b0e7c10 */ /* 0x000fe200097e640e */
[----:B------:R-:W-:Y:S01]  /*0850*/  IMAD R10, R18, 0x8, R9 ;  /* 0x00000008120a7824 */ /* 0x000fe200078e0209 */
[----:B------:R-:W-:Y:S01]  /*0860*/  LEA R52, P2, R9, R50, 0x1 ;  /* 0x0000003209347211 */ /* 0x000fe200078408ff */
[----:B------:R-:W-:Y:S01]  /*0870*/  IMAD R11, R16, 0x4, R13 ;  /* 0x00000004100b7824 */ /* 0x000fe200078e020d */
[----:B------:R-:W-:-:S02]  /*0880*/  LEA.HI.X.SX32 R57, R3, R15, 0x1, P0 ;  /* 0x0000000f03397211 */ /* 0x000fc400000f0eff */
[----:B------:R-:W-:Y:S02]  /*0890*/  CS2R R18, SRZ ;  /* 0x0000000000127805 */ /* 0x000fe4000001ff00 */
[----:B------:R-:W-:Y:S02]  /*08a0*/  LEA R50, P3, R10, R50, 0x1 ;  /* 0x000000320a327211 */ /* 0x000fe400078608ff */
[----:B------:R-:W-:Y:S02]  /*08b0*/  LEA R3, R16, R11, 0x2 ;  /* 0x0000000b10037211 */ /* 0x000fe400078e10ff */
[----:B------:R-:W-:Y:S02]  /*08c0*/  CS2R R16, SRZ ;  /* 0x0000000000107805 */ /* 0x000fe4000001ff00 */
[-C--:B------:R-:W-:Y:S02]  /*08d0*/  LEA.HI.X.SX32 R55, R8, R15.reuse, 0x1, P1 ;  /* 0x0000000f08377211 */ /* 0x080fe400008f0eff */
[----:B------:R-:W-:-:S02]  /*08e0*/  LEA.HI.X.SX32 R53, R9, R15, 0x1, P2 ;  /* 0x0000000f09357211 */ /* 0x000fc400010f0eff */
[----:B------:R-:W-:Y:S02]  /*08f0*/  LEA.HI.X.SX32 R51, R10, R15, 0x1, P3 ;  /* 0x0000000f0a337211 */ /* 0x000fe400018f0eff */
[CC--:B------:R-:W-:Y:S02]  /*0900*/  LEA R48, P0, R12.reuse, R40.reuse, 0x1 ;  /* 0x000000280c307211 */ /* 0x0c0fe400078008ff */
[-C--:B------:R-:W-:Y:S02]  /*0910*/  LEA R46, P1, R13, R40.reuse, 0x1 ;  /* 0x000000280d2e7211 */ /* 0x080fe400078208ff */
[-C--:B------:R-:W-:Y:S02]  /*0920*/  LEA R42, P2, R11, R40.reuse, 0x1 ;  /* 0x000000280b2a7211 */ /* 0x080fe400078408ff */
[----:B------:R-:W-:Y:S02]  /*0930*/  LEA R40, P3, R3, R40, 0x1 ;  /* 0x0000002803287211 */ /* 0x000fe400078608ff */
[----:B------:R-:W-:-:S02]  /*0940*/  LEA.HI.X.SX32 R49, R12, R14, 0x1, P0 ;  /* 0x0000000e0c317211 */ /* 0x000fc400000f0eff */
[-C--:B------:R-:W-:Y:S02]  /*0950*/  LEA.HI.X.SX32 R47, R13, R14.reuse, 0x1, P1 ;  /* 0x0000000e0d2f7211 */ /* 0x080fe400008f0eff */
[----:B------:R-:W-:Y:S02]  /*0960*/  CS2R R12, SRZ ;  /* 0x00000000000c7805 */ /* 0x000fe4000001ff00 */
[-C--:B------:R-:W-:Y:S02]  /*0970*/  LEA.HI.X.SX32 R43, R11, R14.reuse, 0x1, P2 ;  /* 0x0000000e0b2b7211 */ /* 0x080fe400010f0eff */
[----:B------:R-:W-:Y:S02]  /*0980*/  LEA.HI.X.SX32 R41, R3, R14, 0x1, P3 ;  /* 0x0000000e03297211 */ /* 0x000fe400018f0eff */
[----:B------:R-:W-:Y:S02]  /*0990*/  CS2R R14, SRZ ;  /* 0x00000000000e7805 */ /* 0x000fe4000001ff00 */
[----:B0-----:R-:W-:-:S07]  /*09a0*/  MOV R3, 0x3f800000 ;  /* 0x3f80000000037802 */ /* 0x001fce0000000f00 */
.L_x_1:
[----:B------:R-:W-:Y:S01]  /*09b0*/  MOV R21, UR4 ;  /* 0x0000000400157c02 */ /* 0x000fe20008000f00 */
[----:B------:R-:W-:Y:S02]  /*09c0*/  IMAD.U32 R23, RZ, RZ, UR4 ;  /* 0x00000004ff177e24 */ /* 0x000fe4000f8e00ff */
[----:B------:R-:W-:Y:S02]  /*09d0*/  IMAD.U32 R25, RZ, RZ, UR4 ;  /* 0x00000004ff197e24 */ /* 0x000fe4000f8e00ff */
[----:B------:R-:W-:Y:S02]  /*09e0*/  IMAD.U32 R9, RZ, RZ, UR4 ;  /* 0x00000004ff097e24 */ /* 0x000fe4000f8e00ff */
[----:B------:R-:W-:-:S04]  /*09f0*/  IMAD.WIDE R22, R23, 0x2, R54 ;  /* 0x0000000217167825 */ /* 0x000fc800078e0236 */
[----:B------:R-:W-:Y:S02]  /*0a00*/  IMAD.WIDE R24, R25, 0x2, R52 ;  /* 0x0000000219187825 */ /* 0x000fe400078e0234 */
[----:B------:R0:W2:Y:S02]  /*0a10*/  LDG.E.U16 R22, desc[UR14][R22.64] ;  /* 0x0000000e16167981 */ /* 0x0000a4000c1e1500 */
[----:B------:R-:W-:Y:S02]  /*0a20*/  IMAD.WIDE R20, R21, 0x2, R50 ;  /* 0x0000000215147825 */ /* 0x000fe400078e0232 */
[----:B------:R-:W3:Y:S02]  /*0a30*/  LDG.E.U16 R24, desc[UR14][R24.64] ;  /* 0x0000000e18187981 */ /* 0x000ee4000c1e1500 */
[----:B------:R-:W-:Y:S02]  /*0a40*/  IMAD.WIDE R8, R9, 0x2, R56 ;  /* 0x0000000209087825 */ /* 0x000fe400078e0238 */
[----:B------:R1:W4:Y:S04]  /*0a50*/  LDG.E.U16 R20, desc[UR14][R20.64] ;  /* 0x0000000e14147981 */ /* 0x000328000c1e1500 */
[----:B------:R-:W5:Y:S01]  /*0a60*/  LDG.E.U16 R26, desc[UR14][R8.64] ;  /* 0x0000000e081a7981 */ /* 0x000f62000c1e1500 */
[----:B------:R-:W-:Y:S01]  /*0a70*/  BAR.SYNC.DEFER_BLOCKING 0x0 ;  /* 0x0000000000007b1d */ /* 0x000fe20000010000 */
[----:B------:R-:W-:-:S04]  /*0a80*/  LOP3.LUT R58, R0, 0x3, RZ, 0xc0, !PT ;  /* 0x00000003003a7812 */ /* 0x000fc800078ec0ff */
[----:B------:R-:W-:Y:S02]  /*0a90*/  LEA R60, P1, R58, UR6, 0x1 ;  /* 0x000000063a3c7c11 */ /* 0x000fe4000f8208ff */
[----:B------:R-:W-:Y:S02]  /*0aa0*/  LOP3.LUT R45, R4, 0x8, RZ, 0xfc, !PT ;  /* 0x00000008042d7812 */ /* 0x000fe400078efcff */
[C---:B0-----:R-:W-:Y:S01]  /*0ab0*/  IADD3 R23, P2, PT, R60.reuse, 0x10, RZ ;  /* 0x000000103c177810 */ /* 0x041fe20007f5e0ff */
[----:B------:R-:W-:Y:S01]  /*0ac0*/  IMAD.X R59, RZ, RZ, UR7, P1 ;  /* 0x00000007ff3b7e24 */ /* 0x000fe200088e06ff */
[----:B-1----:R-:W-:Y:S02]  /*0ad0*/  IADD3 R21, P0, PT, R60, 0x11, RZ ;  /* 0x000000113c157810 */ /* 0x002fe40007f1e0ff */
[CC--:B------:R-:W-:Y:S02]  /*0ae0*/  ISETP.GT.U32.AND P3, PT, R23.reuse, R4.reuse, PT ;  /* 0x000000041700720c */ /* 0x0c0fe40003f64070 */
[----:B------:R-:W-:Y:S01]  /*0af0*/  ISETP.GT.U32.AND P5, PT, R23, R45, PT ;  /* 0x0000002d1700720c */ /* 0x000fe20003fa4070 */
[----:B------:R-:W-:Y:S01]  /*0b00*/  IMAD.X R23, RZ, RZ, R59, P2 ;  /* 0x000000ffff177224 */ /* 0x000fe200010e063b */
[----:B------:R-:W-:-:S02]  /*0b10*/  ISETP.GT.U32.AND P1, PT, R21, R4, PT ;  /* 0x000000041500720c */ /* 0x000fc40003f24070 */
[----:B------:R-:W-:Y:S02]  /*0b20*/  ISETP.GT.U32.AND P4, PT, R21, R45, PT ;  /* 0x0000002d1500720c */ /* 0x000fe40003f84070 */
[C---:B------:R-:W-:Y:S02]  /*0b30*/  ISETP.GT.U32.AND.EX P3, PT, R23.reuse, RZ, PT, P3 ;  /* 0x000000ff1700720c */ /* 0x040fe40003f64130 */
[----:B------:R-:W-:Y:S02]  /*0b40*/  ISETP.GT.U32.AND.EX P5, PT, R23, RZ, PT, P5 ;  /* 0x000000ff1700720c */ /* 0x000fe40003fa4150 */
[----:B------:R-:W-:Y:S01]  /*0b50*/  LEA R58, R58, UR6, 0x1 ;  /* 0x000000063a3a7c11 */ /* 0x000fe2000f8e08ff */
[----:B--2---:R-:W-:Y:S04]  /*0b60*/  STS.U16 [R37+UR8+0x500], R22 ;  /* 0x0005001625007988 */ /* 0x004fe80008000408 */
[----:B---3--:R-:W-:Y:S04]  /*0b70*/  STS.U16 [R37+UR8+0x600], R24 ;  /* 0x0006001825007988 */ /* 0x008fe80008000408 */
[----:B----4-:R0:W-:Y:S04]  /*0b80*/  STS.U16 [R37+UR8+0x700], R20 ;  /* 0x0007001425007988 */ /* 0x0101e80008000408 */
[----:B-----5:R-:W-:Y:S01]  /*0b90*/  STS.U16 [R37+UR8+0x400], R26 ;  /* 0x0004001a25007988 */ /* 0x020fe20008000408 */
[----:B------:R-:W-:Y:S06]  /*0ba0*/  BAR.SYNC.DEFER_BLOCKING 0x0 ;  /* 0x0000000000007b1d */ /* 0x000fec0000010000 */
[----:B------:R-:W-:Y:S04]  /*0bb0*/  LDSM.16.MT88.4 R28, [R5] ;  /* 0x00000000051c783b */ /* 0x000fe80000004200 */
[----:B------:R-:W1:Y:S04]  /*0bc0*/  LDSM.16.M88.4 R8, [R7+0x600] ;  /* 0x000600000708783b */ /* 0x000e680000000200 */
[----:B------:R-:W2:Y:S01]  /*0bd0*/  LDSM.16.M88.4 R32, [R7+0x400] ;  /* 0x000400000720783b */ /* 0x000ea20000000200 */
[----:B0-----:R-:W-:Y:S01]  /*0be0*/  IADD3 R20, P6, PT, R60, 0x9, RZ ;  /* 0x000000093c147810 */ /* 0x001fe20007fde0ff */
[----:B------:R-:W-:-:S03]  /*0bf0*/  IMAD.X R22, RZ, RZ, R59, P0 ;  /* 0x000000ffff167224 */ /* 0x000fc600000e063b */
[CC--:B------:R-:W-:Y:S02]  /*0c00*/  ISETP.GT.U32.AND P2, PT, R20.reuse, R4.reuse, PT ;  /* 0x000000041400720c */ /* 0x0c0fe40003f44070 */
[----:B------:R-:W-:Y:S02]  /*0c10*/  ISETP.GT.U32.AND P0, PT, R20, R45, PT ;  /* 0x0000002d1400720c */ /* 0x000fe40003f04070 */
[----:B------:R-:W-:Y:S02]  /*0c20*/  IADD3.X R20, PT, PT, RZ, R59, RZ, P6, !PT ;  /* 0x0000003bff147210 */ /* 0x000fe400037fe4ff */
[----:B------:R-:W-:Y:S02]  /*0c30*/  IADD3 R21, P6, PT, R60, 0x8, RZ ;  /* 0x000000083c157810 */ /* 0x000fe40007fde0ff */
[C---:B------:R-:W-:Y:S02]  /*0c40*/  ISETP.GT.U32.AND.EX P1, PT, R22.reuse, RZ, PT, P1 ;  /* 0x000000ff1600720c */ /* 0x040fe40003f24110 */
[----:B------:R-:W-:Y:S01]  /*0c50*/  ISETP.GT.U32.AND.EX P4, PT, R22, RZ, PT, P4 ;  /* 0x000000ff1600720c */ /* 0x000fe20003f84140 */
[----:B------:R-:W-:Y:S01]  /*0c60*/  IMAD.X R61, RZ, RZ, R59, P6 ;  /* 0x000000ffff3d7224 */ /* 0x000fe200030e063b */
[----:B------:R-:W-:-:S02]  /*0c70*/  ISETP.GT.U32.AND P6, PT, R21, R4, PT ;  /* 0x000000041500720c */ /* 0x000fc40003fc4070 */
[C---:B------:R-:W-:Y:S02]  /*0c80*/  ISETP.GT.U32.AND.EX P2, PT, R20.reuse, RZ, PT, P2 ;  /* 0x000000ff1400720c */ /* 0x040fe40003f44120 */
[----:B------:R-:W-:Y:S01]  /*0c90*/  ISETP.GT.U32.AND.EX P0, PT, R20, RZ, PT, P0 ;  /* 0x000000ff1400720c */ /* 0x000fe20003f04100 */
[C---:B-1----:R-:W-:Y:S08]  /*0ca0*/  HMMA.16816.F32.BF16 R24, R28.reuse, R8, RZ ;  /* 0x000000081c18723c */ /* 0x042ff000000418ff */
[C---:B--2---:R-:W-:Y:S08]  /*0cb0*/  HMMA.16816.F32.BF16 R20, R28.reuse, R34, RZ ;  /* 0x000000221c14723c */ /* 0x044ff000000418ff */
[----:B------:R-:W-:Y:S03]  /*0cc0*/  HMMA.16816.F32.BF16 R32, R28, R32, RZ ;  /* 0x000000201c20723c */ /* 0x000fe600000418ff */
[----:B------:R-:W-:-:S05]  /*0cd0*/  FMUL R26, R26, UR10 ;  /* 0x0000000a1a1a7c20 */ /* 0x000fca0008400000 */
[----:B------:R-:W-:Y:S01]  /*0ce0*/  HMMA.16816.F32.BF16 R8, R28, R10, RZ ;  /* 0x0000000a1c08723c */ /* 0x000fe200000418ff */
[----:B------:R-:W-:Y:S01]  /*0cf0*/  FMUL R28, R27, UR10 ;  /* 0x0000000a1b1c7c20 */ /* 0x000fe20008400000 */
[----:B------:R-:W-:Y:S02]  /*0d00*/  FSEL R27, R26, -INF , !P5 ;  /* 0xff8000001a1b7808 */ /* 0x000fe40006800000 */
[----:B------:R-:W-:Y:S01]  /*0d10*/  ISETP.GT.U32.AND P5, PT, R58, R45, PT ;  /* 0x0000002d3a00720c */ /* 0x000fe20003fa4070 */
[----:B------:R-:W-:-:S03]  /*0d20*/  FMUL R20, R20, UR10 ;  /* 0x0000000a14147c20 */ /* 0x000fc60008400000 */
[----:B------:R-:W-:-:S03]  /*0d30*/  ISETP.GT.U32.AND.EX P5, PT, R59, RZ, PT, P5 ;  /* 0x000000ff3b00720c */ /* 0x000fc60003fa4150 */
[----:B------:R-:W-:Y:S01]  /*0d40*/  FMUL R34, R34, UR10 ;  /* 0x0000000a22227c20 */ /* 0x000fe20008400000 */
[----:B------:R-:W-:Y:S01]  /*0d50*/  ISETP.GT.U32.AND.EX P6, PT, R61, RZ, PT, P6 ;  /* 0x000000ff3d00720c */ /* 0x000fe20003fc4160 */
[----:B------:R-:W-:-:S03]  /*0d60*/  FMUL R29, R23, UR10 ;  /* 0x0000000a171d7c20 */ /* 0x000fc60008400000 */
[----:B------:R-:W-:Y:S02]  /*0d70*/  FSEL R61, R34, -INF , !P5 ;  /* 0xff800000223d7808 */ /* 0x000fe40006800000 */
[----:B------:R-:W-:Y:S02]  /*0d80*/  IADD3 R26, P5, PT, R60, 0x18, RZ ;  /* 0x000000183c1a7810 */ /* 0x000fe40007fbe0ff */
[----:B------:R-:W-:Y:S02]  /*0d90*/  FSEL R20, R20, -INF , !P6 ;  /* 0xff80000014147808 */ /* 0x000fe40007000000 */
[----:B------:R-:W-:Y:S02]  /*0da0*/  ISETP.GE.U32.AND P6, PT, R58, R45, PT ;  /* 0x0000002d3a00720c */ /* 0x000fe40003fc6070 */
[----:B------:R-:W-:Y:S01]  /*0db0*/  FSEL R23, R28, -INF , !P4 ;  /* 0xff8000001c177808 */ /* 0x000fe20006000000 */
[----:B------:R-:W-:Y:S01]  /*0dc0*/  IMAD.X R28, RZ, RZ, R59, P5 ;  /* 0x000000ffff1c7224 */ /* 0x000fe200028e063b */
[----:B------:R-:W-:Y:S01]  /*0dd0*/  FSEL R29, R29, -INF , !P0 ;  /* 0xff8000001d1d7808 */ /* 0x000fe20004000000 */
[----:B------:R-:W-:Y:S01]  /*0de0*/  FMUL R30, R35, UR10 ;  /* 0x0000000a231e7c20 */ /* 0x000fe20008400000 */
[----:B------:R-:W-:-:S02]  /*0df0*/  ISETP.GT.U32.AND P4, PT, R58, R4, PT ;  /* 0x000000043a00720c */ /* 0x000fc40003f84070 */
[----:B------:R-:W-:Y:S02]  /*0e00*/  ISETP.GE.U32.AND P0, PT, R58, R4, PT ;  /* 0x000000043a00720c */ /* 0x000fe40003f06070 */
[----:B------:R-:W-:Y:S02]  /*0e10*/  IADD3 R60, P5, PT, R60, 0x19, RZ ;  /* 0x000000193c3c7810 */ /* 0x000fe40007fbe0ff */
[C---:B------:R-:W-:Y:S02]  /*0e20*/  ISETP.GE.U32.AND.EX P6, PT, R59.reuse, RZ, PT, P6 ;  /* 0x000000ff3b00720c */ /* 0x040fe40003fc6160 */
[C---:B------:R-:W-:Y:S02]  /*0e30*/  ISETP.GT.U32.AND.EX P4, PT, R59.reuse, RZ, PT, P4 ;  /* 0x000000ff3b00720c */ /* 0x040fe40003f84140 */
[----:B------:R-:W-:Y:S01]  /*0e40*/  ISETP.GE.U32.AND.EX P0, PT, R59, RZ, PT, P0 ;  /* 0x000000ff3b00720c */ /* 0x000fe20003f06100 */
[----:B------:R-:W-:Y:S01]  /*0e50*/  IMAD.X R59, RZ, RZ, R59, P5 ;  /* 0x000000ffff3b7224 */ /* 0x000fe200028e063b */
[----:B------:R-:W-:-:S02]  /*0e60*/  FSEL R30, R30, -INF , !P6 ;  /* 0xff8000001e1e7808 */ /* 0x000fc40007000000 */
[----:B------:R-:W-:Y:S01]  /*0e70*/  ISETP.GT.U32.AND P6, PT, R60, R45, PT ;  /* 0x0000002d3c00720c */ /* 0x000fe20003fc4070 */
[----:B------:R-:W-:-:S03]  /*0e80*/  FMUL R11, R11, UR10 ;  /* 0x0000000a0b0b7c20 */ /* 0x000fc60008400000 */
[----:B------:R-:W-:Y:S02]  /*0e90*/  ISETP.GT.U32.AND.EX P6, PT, R59, RZ, PT, P6 ;  /* 0x000000ff3b00720c */ /* 0x000fe40003fc4160 */
[----:B------:R-:W-:Y:S02]  /*0ea0*/  ISETP.GT.U32.AND P5, PT, R26, R45, PT ;  /* 0x0000002d1a00720c */ /* 0x000fe40003fa4070 */
[----:B------:R-:W-:Y:S02]  /*0eb0*/  FSEL R45, R11, -INF , !P6 ;  /* 0xff8000000b2d7808 */ /* 0x000fe40007000000 */
[----:B------:R-:W-:Y:S01]  /*0ec0*/  ISETP.GT.U32.AND P6, PT, R60, R4, PT ;  /* 0x000000043c00720c */ /* 0x000fe20003fc4070 */
[----:B------:R-:W-:Y:S01]  /*0ed0*/  FMUL R10, R10, UR10 ;  /* 0x0000000a0a0a7c20 */ /* 0x000fe20008400000 */
[----:B------:R-:W-:Y:S02]  /*0ee0*/  ISETP.GT.U32.AND.EX P5, PT, R28, RZ, PT, P5 ;  /* 0x000000ff1c00720c */ /* 0x000fe40003fa4150 */
[----:B------:R-:W-:-:S02]  /*0ef0*/  MOV R11, UR5 ;  /* 0x00000005000b7c02 */ /* 0x000fc40008000f00 */
[----:B------:R-:W-:Y:S01]  /*0f00*/  ISETP.GT.U32.AND.EX P6, PT, R59, RZ, PT, P6 ;  /* 0x000000ff3b00720c */ /* 0x000fe20003fc4160 */
[----:B------:R-:W-:Y:S01]  /*0f10*/  IMAD.U32 R59, RZ, RZ, UR5 ;  /* 0x00000005ff3b7e24 */ /* 0x000fe2000f8e00ff */
[----:B------:R-:W-:Y:S01]  /*0f20*/  FSEL R35, R10, -INF , !P5 ;  /* 0xff8000000a237808 */ /* 0x000fe20006800000 */
[----:B------:R-:W-:Y:S01]  /*0f30*/  IMAD.WIDE R10, R11, 0x2, R48 ;  /* 0x000000020b0a7825 */ /* 0x000fe200078e0230 */
[----:B------:R-:W-:-:S03]  /*0f40*/  ISETP.GT.U32.AND P5, PT, R26, R4, PT ;  /* 0x000000041a00720c */ /* 0x000fc60003fa4070 */
[----:B------:R-:W-:Y:S01]  /*0f50*/  IMAD.WIDE R58, R59, 0x2, R42 ;  /* 0x000000023b3a7825 */ /* 0x000fe200078e022a */
[----:B------:R0:W2:Y:S03]  /*0f60*/  LDG.E.U16 R26, desc[UR14][R10.64] ;  /* 0x0000000e0a1a7981 */ /* 0x0000a6000c1e1500 */
[----:B------:R-:W-:Y:S01]  /*0f70*/  IMAD.U32 R31, RZ, RZ, UR5 ;  /* 0x00000005ff1f7e24 */ /* 0x000fe2000f8e00ff */
[----:B------:R1:W3:Y:S03]  /*0f80*/  LDG.E.U16 R60, desc[UR14][R58.64] ;  /* 0x0000000e3a3c7981 */ /* 0x0002e6000c1e1500 */
[----:B0-----:R-:W-:-:S04]  /*0f90*/  IMAD.WIDE R10, R31, 0x2, R46 ;  /* 0x000000021f0a7825 */ /* 0x001fc800078e022e */
[----:B-1----:R-:W-:Y:S02]  /*0fa0*/  IMAD.WIDE R58, R31, 0x2, R40 ;  /* 0x000000021f3a7825 */ /* 0x002fe400078e0228 */
[----:B------:R-:W4:Y:S04]  /*0fb0*/  LDG.E.U16 R11, desc[UR14][R10.64] ;  /* 0x0000000e0a0b7981 */ /* 0x000f28000c1e1500 */
[----:B------:R0:W5:Y:S01]  /*0fc0*/  LDG.E.U16 R31, desc[UR14][R58.64] ;  /* 0x0000000e3a1f7981 */ /* 0x000162000c1e1500 */
[----:B------:R-:W-:Y:S01]  /*0fd0*/  FMUL R22, R22, UR10 ;  /* 0x0000000a16167c20 */ /* 0x000fe20008400000 */
[----:B------:R-:W-:Y:S01]  /*0fe0*/  ISETP.GT.U32.AND.EX P5, PT, R28, RZ, PT, P5 ;  /* 0x000000ff1c00720c */ /* 0x000fe20003fa4150 */
[----:B------:R-:W-:Y:S01]  /*0ff0*/  FMUL R33, R33, UR10 ;  /* 0x0000000a21217c20 */ /* 0x000fe20008400000 */
[----:B------:R-:W-:Y:S01]  /*1000*/  FMUL R24, R24, UR10 ;  /* 0x0000000a18187c20 */ /* 0x000fe20008400000 */
[----:B------:R-:W-:Y:S01]  /*1010*/  FMUL R25, R25, UR10 ;  /* 0x0000000a19197c20 */ /* 0x000fe20008400000 */
[----:B------:R-:W-:Y:S01]  /*1020*/  BAR.SYNC.DEFER_BLOCKING 0x0 ;  /* 0x0000000000007b1d */ /* 0x000fe20000010000 */
[----:B0-----:R-:W-:-:S04]  /*1030*/  FSEL R59, R22, -INF , !P4 ;  /* 0xff800000163b7808 */ /* 0x001fc80006000000 */
[----:B------:R-:W-:-:S04]  /*1040*/  FMNMX3 R22, R61, R30, R59, !PT ;  /* 0x0000001e3d167276 */ /* 0x000fc8000780003b */
[----:B------:R-:W-:-:S04]  /*1050*/  FMNMX3 R22, R22, R29, R27, !PT ;  /* 0x0000001d16167276 */ /* 0x000fc8000780001b */
[----:B------:R-:W-:-:S04]  /*1060*/  FMNMX3 R22, R22, R23, R35, !PT ;  /* 0x0000001716167276 */ /* 0x000fc80007800023 */
[----:B------:R-:W-:-:S05]  /*1070*/  FMNMX R34, R45, R22, !PT ;  /* 0x000000162d227209 */ /* 0x000fca0007800000 */
[----:B------:R-:W0:Y:S02]  /*1080*/  SHFL.BFLY PT, R10, R34, 0x2, 0x1f ;  /* 0x0c401f00220a7f89 */ /* 0x000e2400000e0000 */
[----:B0-----:R-:W-:-:S05]  /*1090*/  FMNMX R10, R34, R10, !PT ;  /* 0x0000000a220a7209 */ /* 0x001fca0007800000 */
[----:B------:R-:W0:Y:S01]  /*10a0*/  SHFL.BFLY PT, R28, R10, 0x1, 0x1f ;  /* 0x0c201f000a1c7f89 */ /* 0x000e2200000e0000 */
[----:B------:R-:W-:Y:S01]  /*10b0*/  FMUL R22, R32, UR10 ;  /* 0x0000000a20167c20 */ /* 0x000fe20008400000 */
[----:B------:R-:W-:Y:S01]  /*10c0*/  FMUL R32, R9, UR10 ;  /* 0x0000000a09207c20 */ /* 0x000fe20008400000 */
[----:B------:R-:W-:-:S03]  /*10d0*/  FMUL R58, R8, UR10 ;  /* 0x0000000a083a7c20 */ /* 0x000fc60008400000 */
[----:B------:R-:W-:Y:S02]  /*10e0*/  FSEL R22, R22, -INF , !P4 ;  /* 0xff80000016167808 */ /* 0x000fe40006000000 */
[----:B------:R-:W-:Y:S02]  /*10f0*/  FSEL R24, R24, -INF , !P3 ;  /* 0xff80000018187808 */ /* 0x000fe40005800000 */
[----:B------:R-:W-:Y:S02]  /*1100*/  FSEL R8, R25, -INF , !P1 ;  /* 0xff80000019087808 */ /* 0x000fe40004800000 */
[----:B------:R-:W-:Y:S02]  /*1110*/  FSEL R58, R58, -INF , !P5 ;  /* 0xff8000003a3a7808 */ /* 0x000fe40006800000 */
[----:B0-----:R-:W-:Y:S01]  /*1120*/  FMNMX3 R28, R10, R28, R39, !PT ;  /* 0x0000001c0a1c7276 */ /* 0x001fe20007800027 */
[----:B------:R-:W-:Y:S01]  /*1130*/  FMUL R10, R21, UR10 ;  /* 0x0000000a150a7c20 */ /* 0x000fe20008400000 */
[----:B------:R-:W-:-:S04]  /*1140*/  FSEL R21, R33, -INF , !P0 ;  /* 0xff80000021157808 */ /* 0x000fc80004000000 */
[----:B------:R-:W-:Y:S02]  /*1150*/  FSEL R9, R10, -INF , !P2 ;  /* 0xff8000000a097808 */ /* 0x000fe40005000000 */
[----:B------:R-:W-:-:S04]  /*1160*/  FMNMX3 R10, R22, R21, R20, !PT ;  /* 0x00000015160a7276 */ /* 0x000fc80007800014 */
[----:B------:R-:W-:Y:S02]  /*1170*/  FMNMX3 R25, R10, R9, R24, !PT ;  /* 0x000000090a197276 */ /* 0x000fe40007800018 */
[----:B------:R-:W-:Y:S02]  /*1180*/  FSEL R10, R32, -INF , !P6 ;  /* 0xff800000200a7808 */ /* 0x000fe40007000000 */
[----:B------:R-:W-:-:S04]  /*1190*/  FMNMX3 R25, R25, R8, R58, !PT ;  /* 0x0000000819197276 */ /* 0x000fc8000780003a */
[----:B------:R-:W-:-:S05]  /*11a0*/  FMNMX R33, R10, R25, !PT ;  /* 0x000000190a217209 */ /* 0x000fca0007800000 */
[----:B------:R-:W0:Y:S01]  /*11b0*/  SHFL.BFLY PT, R32, R33, 0x2, 0x1f ;  /* 0x0c401f0021207f89 */ /* 0x000e2200000e0000 */
[--C-:B------:R-:W-:Y:S01]  /*11c0*/  FADD R61, R61, -R28.reuse ;  /* 0x8000001c3d3d7221 */ /* 0x100fe20000000000 */
[----:B------:R-:W-:-:S03]  /*11d0*/  FADD R30, R30, -R28 ;  /* 0x8000001c1e1e7221 */ /* 0x000fc60000000000 */
[----:B------:R-:W-:Y:S01]  /*11e0*/  FMUL R25, R61, 1.4426950216293334961 ;  /* 0x3fb8aa3b3d197820 */ /* 0x000fe20000400000 */
[----:B------:R-:W-:Y:S01]  /*11f0*/  FMUL R61, R30, 1.4426950216293334961 ;  /* 0x3fb8aa3b1e3d7820 */ /* 0x000fe20000400000 */
[----:B------:R-:W-:-:S04]  /*1200*/  FADD R30, R29, -R28 ;  /* 0x8000001c1d1e7221 */ /* 0x000fc80000000000 */
[----:B------:R-:W-:Y:S01]  /*1210*/  FMUL R30, R30, 1.4426950216293334961 ;  /* 0x3fb8aa3b1e1e7820 */ /* 0x000fe20000400000 */
[----:B0-----:R-:W-:Y:S01]  /*1220*/  FMNMX R29, R33, R32, !PT ;  /* 0x00000020211d7209 */ /* 0x001fe20007800000 */
[--C-:B------:R-:W-:Y:S02]  /*1230*/  FADD R32, R27, -R28.reuse ;  /* 0x8000001c1b207221 */ /* 0x100fe40000000000 */
[----:B------:R0:W-:Y:S02]  /*1240*/  MUFU.EX2 R27, R30 ;  /* 0x0000001e001b7308 */ /* 0x0001e40000000800 */
[----:B0-----:R-:W0:Y:S01]  /*1250*/  SHFL.BFLY PT, R30, R29, 0x1, 0x1f ;  /* 0x0c201f001d1e7f89 */ /* 0x001e2200000e0000 */
[----:B------:R-:W-:-:S05]  /*1260*/  FADD R59, R59, -R28 ;  /* 0x8000001c3b3b7221 */ /* 0x000fca0000000000 */
[----:B------:R-:W-:Y:S01]  /*1270*/  MUFU.EX2 R25, R25 ;  /* 0x0000001900197308 */ /* 0x000fe20000000800 */
[----:B------:R-:W-:Y:S01]  /*1280*/  FMUL R59, R59, 1.4426950216293334961 ;  /* 0x3fb8aa3b3b3b7820 */ /* 0x000fe20000400000 */
[----:B------:R-:W-:-:S06]  /*1290*/  FADD R23, R23, -R28 ;  /* 0x8000001c17177221 */ /* 0x000fcc0000000000 */
[----:B------:R-:W1:Y:S01]  /*12a0*/  MUFU.EX2 R61, R61 ;  /* 0x0000003d003d7308 */ /* 0x000e620000000800 */
[----:B------:R-:W-:Y:S01]  /*12b0*/  FMUL R34, R32, 1.4426950216293334961 ;  /* 0x3fb8aa3b20227820 */ /* 0x000fe20000400000 */
[----:B------:R-:W-:Y:S01]  /*12c0*/  FMUL R32, R23, 1.4426950216293334961 ;  /* 0x3fb8aa3b17207820 */ /* 0x000fe20000400000 */
[----:B------:R-:W-:-:S05]  /*12d0*/  FADD R23, R35, -R28 ;  /* 0x8000001c23177221 */ /* 0x000fca0000000000 */
[----:B------:R-:W1:Y:S01]  /*12e0*/  MUFU.EX2 R59, R59 ;  /* 0x0000003b003b7308 */ /* 0x000e620000000800 */
[----:B------:R-:W-:Y:S01]  /*12f0*/  FMUL R23, R23, 1.4426950216293334961 ;  /* 0x3fb8aa3b17177820 */ /* 0x000fe20000400000 */
[----:B------:R-:W-:Y:S01]  /*1300*/  FADD R45, R45, -R28 ;  /* 0x8000001c2d2d7221 */ /* 0x000fe20000000000 */
[----:B0-----:R-:W-:-:S03]  /*1310*/  FMNMX3 R29, R29, R30, R44, !PT ;  /* 0x0000001e1d1d7276 */ /* 0x001fc6000780002c */
[----:B------:R-:W-:Y:S02]  /*1320*/  FMUL R45, R45, 1.4426950216293334961 ;  /* 0x3fb8aa3b2d2d7820 */ /* 0x000fe40000400000 */
[----:B------:R1:W-:Y:S01]  /*1330*/  MUFU.EX2 R33, R23 ;  /* 0x0000001700217308 */ /* 0x0003e20000000800 */
[--C-:B------:R-:W-:Y:S01]  /*1340*/  FADD R22, R22, -R29.reuse ;  /* 0x8000001d16167221 */ /* 0x100fe20000000000 */
[--C-:B------:R-:W-:Y:S01]  /*1350*/  FADD R21, R21, -R29.reuse ;  /* 0x8000001d15157221 */ /* 0x100fe20000000000 */
[----:B------:R-:W-:Y:S01]  /*1360*/  FADD R20, R20, -R29 ;  /* 0x8000001d14147221 */ /* 0x000fe20000000000 */
[----:B------:R-:W-:Y:S01]  /*1370*/  FADD R39, -R28, R39 ;  /* 0x000000271c277221 */ /* 0x000fe20000000100 */
[----:B------:R-:W-:Y:S01]  /*1380*/  FMUL R22, R22, 1.4426950216293334961 ;  /* 0x3fb8aa3b16167820 */ /* 0x000fe20000400000 */
[----:B------:R-:W-:Y:S01]  /*1390*/  FMUL R21, R21, 1.4426950216293334961 ;  /* 0x3fb8aa3b15157820 */ /* 0x000fe20000400000 */
[----:B------:R-:W-:Y:S01]  /*13a0*/  FMUL R20, R20, 1.4426950216293334961 ;  /* 0x3fb8aa3b14147820 */ /* 0x000fe20000400000 */
[----:B-1----:R-:W-:Y:S01]  /*13b0*/  FADD R23, R25, R61 ;  /* 0x0000003d19177221 */ /* 0x002fe20000000000 */
[----:B------:R-:W-:Y:S01]  /*13c0*/  MUFU.EX2 R35, R32 ;  /* 0x0000002000237308 */ /* 0x000fe20000000800 */
[----:B------:R-:W-:Y:S01]  /*13d0*/  FMUL R30, R39, 1.4426950216293334961 ;  /* 0x3fb8aa3b271e7820 */ /* 0x000fe20000400000 */
[----:B------:R-:W-:-:S06]  /*13e0*/  FADD R9, R9, -R29 ;  /* 0x8000001d09097221 */ /* 0x000fcc0000000000 */
[----:B------:R-:W-:Y:S01]  /*13f0*/  MUFU.EX2 R32, R45 ;  /* 0x0000002d00207308 */ /* 0x000fe20000000800 */
[----:B------:R-:W-:-:S07]  /*1400*/  F2FP.BF16.F32.PACK_AB R25, R61, R25 ;  /* 0x000000193d19723e */ /* 0x000fce00000010ff */
[----:B------:R-:W-:Y:S01]  /*1410*/  MUFU.EX2 R39, R22 ;  /* 0x0000001600277308 */ /* 0x000fe20000000800 */
[----:B------:R-:W-:-:S07]  /*1420*/  FADD R44, -R29, R44 ;  /* 0x0000002c1d2c7221 */ /* 0x000fce0000000100 */
[----:B------:R-:W0:Y:S01]  /*1430*/  MUFU.EX2 R45, R21 ;  /* 0x00000015002d7308 */ /* 0x000e220000000800 */
[----:B------:R-:W-:-:S07]  /*1440*/  FMUL R61, R9, 1.4426950216293334961 ;  /* 0x3fb8aa3b093d7820 */ /* 0x000fce0000400000 */
[----:B------:R-:W-:Y:S08]  /*1450*/  MUFU.EX2 R61, R61 ;  /* 0x0000003d003d7308 */ /* 0x000ff00000000800 */
[----:B------:R-:W-:Y:S01]  /*1460*/  MUFU.EX2 R30, R30 ;  /* 0x0000001e001e7308 */ /* 0x000fe20000000800 */
[----:B--2---:R1:W-:Y:S04]  /*1470*/  STS.U16 [R37+UR8+0x400], R26 ;  /* 0x0004001a25007988 */ /* 0x0043e80008000408 */
[----:B---3--:R2:W-:Y:S04]  /*1480*/  STS.U16 [R37+UR8+0x600], R60 ;  /* 0x0006003c25007988 */ /* 0x0085e80008000408 */
[----:B----4-:R-:W-:Y:S04]  /*1490*/  STS.U16 [R2+UR8+0x500], R11 ;  /* 0x0005000b02007988 */ /* 0x010fe80008000408 */
[----:B-----5:R3:W-:Y:S01]  /*14a0*/  STS.U16 [R2+UR8+0x700], R31 ;  /* 0x0007001f02007988 */ /* 0x0207e20008000408 */
[----:B-1----:R1:W4:Y:S01]  /*14b0*/  MUFU.EX2 R26, R20 ;  /* 0x00000014001a7308 */ /* 0x0023220000000800 */
[----:B--2---:R-:W-:Y:S01]  /*14c0*/  FADD R60, R59, R23 ;  /* 0x000000173b3c7221 */ /* 0x004fe20000000000 */
[----:B------:R-:W-:Y:S01]  /*14d0*/  BAR.SYNC.DEFER_BLOCKING 0x0 ;  /* 0x0000000000007b1d */ /* 0x000fe20000010000 */
[----:B---3--:R-:W-:Y:S01]  /*14e0*/  FMUL R31, R44, 1.4426950216293334961 ;  /* 0x3fb8aa3b2c1f7820 */ /* 0x008fe20000400000 */
[----:B------:R-:W-:-:S04]  /*14f0*/  FADD R11, R24, -R29 ;  /* 0x8000001d180b7221 */ /* 0x000fc80000000000 */
[----:B-1----:R-:W1:Y:S01]  /*1500*/  LDSM.16.M88.4 R20, [R6+UR8+0x400] ;  /* 0x000400080614783b */ /* 0x002e620008000200 */
[----:B------:R-:W2:Y:S01]  /*1510*/  MUFU.EX2 R31, R31 ;  /* 0x0000001f001f7308 */ /* 0x000ea20000000800 */
[C---:B------:R-:W-:Y:S01]  /*1520*/  FADD R9, R27.reuse, R60 ;  /* 0x0000003c1b097221 */ /* 0x040fe20000000000 */
[----:B------:R-:W-:Y:S01]  /*1530*/  F2FP.BF16.F32.PACK_AB R27, R27, R59 ;  /* 0x0000003b1b1b723e */ /* 0x000fe200000010ff */
[----:B0-----:R-:W-:Y:S01]  /*1540*/  FADD R59, R39, R45 ;  /* 0x0000002d273b7221 */ /* 0x001fe20000000000 */
[----:B------:R-:W-:Y:S01]  /*1550*/  F2FP.BF16.F32.PACK_AB R24, R45, R39 ;  /* 0x000000272d18723e */ /* 0x000fe200000010ff */
[----:B------:R-:W-:Y:S01]  /*1560*/  FMUL R39, R11, 1.4426950216293334961 ;  /* 0x3fb8aa3b0b277820 */ /* 0x000fe20000400000 */
[----:B------:R-:W-:Y:S01]  /*1570*/  FADD R11, R8, -R29 ;  /* 0x8000001d080b7221 */ /* 0x000fe20000000000 */
[----:B----4-:R-:W-:Y:S01]  /*1580*/  FADD R44, R26, R59 ;  /* 0x0000003b1a2c7221 */ /* 0x010fe20000000000 */
[----:B------:R-:W0:Y:S02]  /*1590*/  MUFU.EX2 R34, R34 ;  /* 0x0000002200227308 */ /* 0x000e240000000800 */
[----:B------:R-:W-:Y:S01]  /*15a0*/  FMUL R11, R11, 1.4426950216293334961 ;  /* 0x3fb8aa3b0b0b7820 */ /* 0x000fe20000400000 */
[----:B------:R-:W-:-:S05]  /*15b0*/  FADD R8, R61, R44 ;  /* 0x0000002c3d087221 */ /* 0x000fca0000000000 */
[----:B------:R-:W3:Y:S01]  /*15c0*/  MUFU.EX2 R39, R39 ;  /* 0x0000002700277308 */ /* 0x000ee20000000800 */
[----:B------:R-:W-:Y:S01]  /*15d0*/  F2FP.BF16.F32.PACK_AB R26, R61, R26 ;  /* 0x0000001a3d1a723e */ /* 0x000fe200000010ff */
[C---:B------:R-:W-:Y:S01]  /*15e0*/  FMUL R14, R30.reuse, R14 ;  /* 0x0000000e1e0e7220 */ /* 0x040fe20000400000 */
[----:B------:R-:W-:Y:S01]  /*15f0*/  FMUL R15, R30, R15 ;  /* 0x0000000f1e0f7220 */ /* 0x000fe20000400000 */
[C---:B--2---:R-:W-:Y:S01]  /*1600*/  FMUL R12, R31.reuse, R12 ;  /* 0x0000000c1f0c7220 */ /* 0x044fe20000400000 */
[----:B------:R-:W-:-:S03]  /*1610*/  FMUL R13, R31, R13 ;  /* 0x0000000d1f0d7220 */ /* 0x000fc60000400000 */
[----:B------:R-:W2:Y:S01]  /*1620*/  MUFU.EX2 R44, R11 ;  /* 0x0000000b002c7308 */ /* 0x000ea20000000800 */
[--C-:B------:R-:W-:Y:S01]  /*1630*/  FADD R58, R58, -R29.reuse ;  /* 0x8000001d3a3a7221 */ /* 0x100fe20000000000 */
[----:B------:R-:W-:-:S03]  /*1640*/  FADD R10, R10, -R29 ;  /* 0x8000001d0a0a7221 */ /* 0x000fc60000000000 */
[----:B------:R-:W-:-:S06]  /*1650*/  FMUL R45, R58, 1.4426950216293334961 ;  /* 0x3fb8aa3b3a2d7820 */ /* 0x000fcc0000400000 */
[----:B------:R-:W4:Y:S01]  /*1660*/  MUFU.EX2 R45, R45 ;  /* 0x0000002d002d7308 */ /* 0x000f220000000800 */
[----:B-1----:R-:W-:Y:S01]  /*1670*/  HMMA.16816.F32.BF16 R12, R24, R20, R12 ;  /* 0x00000014180c723c */ /* 0x002fe2000004180c */
[----:B------:R-:W-:Y:S01]  /*1680*/  FMUL R20, R10, 1.4426950216293334961 ;  /* 0x3fb8aa3b0a147820 */ /* 0x000fe20000400000 */
[----:B0-----:R-:W-:Y:S01]  /*1690*/  FADD R10, R34, R9 ;  /* 0x00000009220a7221 */ /* 0x001fe20000000000 */
[----:B---3--:R-:W-:-:S03]  /*16a0*/  FADD R9, R39, R8 ;  /* 0x0000000827097221 */ /* 0x008fc60000000000 */
[----:B------:R-:W-:Y:S01]  /*16b0*/  FADD R60, R35, R10 ;  /* 0x0000000a233c7221 */ /* 0x000fe20000000000 */
[----:B------:R-:W0:Y:S01]  /*16c0*/  MUFU.EX2 R20, R20 ;  /* 0x0000001400147308 */ /* 0x000e220000000800 */
[----:B--2---:R-:W-:Y:S02]  /*16d0*/  FADD R58, R44, R9 ;  /* 0x000000092c3a7221 */ /* 0x004fe40000000000 */
[----:B------:R-:W1:Y:S01]  /*16e0*/  LDSM.16.M88.4 R8, [R6+UR8+0x600] ;  /* 0x000600080608783b */ /* 0x000e620008000200 */
[----:B------:R-:W-:Y:S01]  /*16f0*/  FADD R21, R33, R60 ;  /* 0x0000003c21157221 */ /* 0x000fe20000000000 */
[----:B----4-:R-:W-:-:S03]  /*1700*/  FADD R59, R45, R58 ;  /* 0x0000003a2d3b7221 */ /* 0x010fc60000000000 */
[----:B------:R-:W-:Y:S01]  /*1710*/  FADD R60, R32, R21 ;  /* 0x00000015203c7221 */ /* 0x000fe20000000000 */
[----:B0-----:R-:W-:-:S04]  /*1720*/  FADD R59, R20, R59 ;  /* 0x0000003b143b7221 */ /* 0x001fc80000000000 */
[----:B------:R-:W0:Y:S04]  /*1730*/  SHFL.BFLY PT, R21, R60, 0x2, 0x1f ;  /* 0x0c401f003c157f89 */ /* 0x000e2800000e0000 */
[----:B------:R-:W2:Y:S01]  /*1740*/  SHFL.BFLY PT, R58, R59, 0x2, 0x1f ;  /* 0x0c401f003b3a7f89 */ /* 0x000ea200000e0000 */
[C---:B------:R-:W-:Y:S01]  /*1750*/  FMUL R18, R30.reuse, R18 ;  /* 0x000000121e127220 */ /* 0x040fe20000400000 */
[----:B------:R-:W-:Y:S01]  /*1760*/  FMUL R19, R30, R19 ;  /* 0x000000131e137220 */ /* 0x000fe20000400000 */
[C---:B------:R-:W-:Y:S01]  /*1770*/  FMUL R16, R31.reuse, R16 ;  /* 0x000000101f107220 */ /* 0x040fe20000400000 */
[----:B------:R-:W-:-:S07]  /*1780*/  FMUL R17, R31, R17 ;  /* 0x000000111f117220 */ /* 0x000fce0000400000 */
[----:B-1----:R-:W-:Y:S01]  /*1790*/  HMMA.16816.F32.BF16 R16, R24, R8, R16 ;  /* 0x000000081810723c */ /* 0x002fe20000041810 */
[----:B0-----:R-:W-:Y:S01]  /*17a0*/  FADD R21, R60, R21 ;  /* 0x000000153c157221 */ /* 0x001fe20000000000 */
[----:B--2---:R-:W-:-:S04]  /*17b0*/  FADD R58, R59, R58 ;  /* 0x0000003a3b3a7221 */ /* 0x004fc80000000000 */
[----:B------:R-:W0:Y:S01]  /*17c0*/  SHFL.BFLY PT, R8, R21, 0x1, 0x1f ;  /* 0x0c201f0015087f89 */ /* 0x000e2200000e0000 */
[----:B------:R-:W-:-:S03]  /*17d0*/  F2FP.BF16.F32.PACK_AB R24, R44, R39 ;  /* 0x000000272c18723e */ /* 0x000fc600000010ff */
[----:B------:R-:W1:Y:S01]  /*17e0*/  SHFL.BFLY PT, R9, R58, 0x1, 0x1f ;  /* 0x0c201f003a097f89 */ /* 0x000e6200000e0000 */
[----:B------:R-:W-:Y:S02]  /*17f0*/  F2FP.BF16.F32.PACK_AB R25, R35, R34 ;  /* 0x000000222319723e */ /* 0x000fe400000010ff */
[----:B------:R-:W-:Y:S02]  /*1800*/  F2FP.BF16.F32.PACK_AB R26, R20, R45 ;  /* 0x0000002d141a723e */ /* 0x000fe400000010ff */
[----:B------:R-:W-:Y:S01]  /*1810*/  F2FP.BF16.F32.PACK_AB R27, R32, R33 ;  /* 0x00000021201b723e */ /* 0x000fe200000010ff */
[----:B------:R-:W-:-:S04]  /*1820*/  UIADD3 UR6, UP0, UPT, UR6, 0x20, URZ ;  /* 0x0000002006067890 */ /* 0x000fc8000ff1e0ff */
[----:B------:R-:W-:Y:S02]  /*1830*/  UIADD3.X UR7, UPT, UPT, URZ, UR7, URZ, UP0, !UPT ;  /* 0x00000007ff077290 */ /* 0x000fe400087fe4ff */
[----:B------:R-:W-:Y:S01]  /*1840*/  HMMA.16816.F32.BF16 R12, R24, R22, R12 ;  /* 0x00000016180c723c */ /* 0x000fe2000004180c */
[----:B------:R-:W-:-:S07]  /*1850*/  UISETP.GE.U32.AND UP0, UPT, UR6, UR16, UPT ;  /* 0x000000100600728c */ /* 0x000fce000bf06070 */
[----:B------:R-:W-:Y:S01]  /*1860*/  HMMA.16816.F32.BF16 R16, R24, R10, R16 ;  /* 0x0000000a1810723c */ /* 0x000fe20000041810 */
[----:B------:R-:W-:Y:S01]  /*1870*/  UISETP.GE.U32.AND.EX UP0, UPT, UR7, URZ, UPT, UP0 ;  /* 0x000000ff0700728c */ /* 0x000fe2000bf06100 */
[----:B0-----:R-:W-:Y:S01]  /*1880*/  FADD R21, R21, R8 ;  /* 0x0000000815157221 */ /* 0x001fe20000000000 */
[----:B-1----:R-:W-:Y:S01]  /*1890*/  FADD R58, R58, R9 ;  /* 0x000000093a3a7221 */ /* 0x002fe20000000000 */
[----:B------:R-:W-:Y:S02]  /*18a0*/  IMAD.MOV.U32 R44, RZ, RZ, R29 ;  /* 0x000000ffff2c7224 */ /* 0x000fe400078e001d */
[----:B------:R-:W-:Y:S01]  /*18b0*/  FFMA R3, R30, R3, R21 ;  /* 0x000000031e037223 */ /* 0x000fe20000000015 */
[----:B------:R-:W-:Y:S01]  /*18c0*/  MOV R39, R28 ;  /* 0x0000001c00277202 */ /* 0x000fe20000000f00 */
[----:B------:R-:W-:Y:S01]  /*18d0*/  FFMA R36, R31, R36, R58 ;  /* 0x000000241f247223 */ /* 0x000fe2000000003a */
[----:B------:R-:W-:Y:S02]  /*18e0*/  ULEA UR5, UR13, UR5, 0x5 ;  /* 0x000000050d057291 */ /* 0x000fe4000f8e28ff */
[----:B------:R-:W-:Y:S01]  /*18f0*/  ULEA UR4, UR11, UR4, 0x5 ;  /* 0x000000040b047291 */ /* 0x000fe2000f8e28ff */
[----:B------:R-:W-:Y:S11]  /*1900*/  BRA.U !UP0, `(.L_x_1) ;  /* 0xfffffff108287547 */ /* 0x000ff6000b83ffff */
.L_x_0:
[----:B------:R-:W0:Y:S01]  /*1910*/  S2UR UR5, SR_CgaCtaId ;  /* 0x00000000000579c3 */ /* 0x000e220000008800 */
[----:B------:R-:W-:Y:S01]  /*1920*/  UMOV UR4, 0x400 ;  /* 0x0000040000047882 */ /* 0x000fe20000000000 */
[C---:B------:R-:W-:Y:S01]  /*1930*/  LOP3.LUT R4, R0.reuse, 0x8, RZ, 0xc0, !PT ;  /* 0x0000000800047812 */ /* 0x040fe200078ec0ff */
[----:B------:R-:W-:Y:S01]  /*1940*/  IMAD.MOV.U32 R30, RZ, RZ, R17 ;  /* 0x000000ffff1e7224 */ /* 0x000fe200078e0011 */
[----:B------:R-:W-:Y:S01]  /*1950*/  SHF.R.S32.HI R6, RZ, 0x4, R0 ;  /* 0x00000004ff067819 */ /* 0x000fe20000011400 */
[C---:B------:R-:W-:Y:S01]  /*1960*/  IMAD.SHL.U32 R2, R0.reuse, 0x2, RZ ;  /* 0x0000000200027824 */ /* 0x040fe200078e00ff */
[C---:B------:R-:W-:Y:S01]  /*1970*/  LOP3.LUT R7, R0.reuse, 0x10, RZ, 0xc0, !PT ;  /* 0x0000001000077812 */ /* 0x040fe200078ec0ff */
[----:B------:R-:W-:Y:S01]  /*1980*/  IMAD.MOV.U32 R26, RZ, RZ, R3 ;  /* 0x000000ffff1a7224 */ /* 0x000fe200078e0003 */
[----:B------:R-:W-:Y:S01]  /*1990*/  LOP3.LUT R17, R0, 0x20, RZ, 0xc0, !PT ;  /* 0x0000002000117812 */ /* 0x000fe200078ec0ff */
[----:B------:R-:W-:Y:S01]  /*19a0*/  FMUL R3, R36, 8388608 ;  /* 0x4b00000024037820 */ /* 0x000fe20000400000 */
[----:B------:R-:W-:Y:S01]  /*19b0*/  SGXT R6, R6, 0x1 ;  /* 0x000000010606781a */ /* 0x000fe20000000200 */
[----:B------:R-:W-:Y:S01]  /*19c0*/  IMAD.MOV.U32 R32, RZ, RZ, R16 ;  /* 0x000000ffff207224 */ /* 0x000fe200078e0010 */
[----:B------:R-:W-:Y:S01]  /*19d0*/  ISETP.NE.U32.AND P0, PT, R17, RZ, PT ;  /* 0x000000ff1100720c */ /* 0x000fe20003f05070 */
[----:B------:R-:W-:Y:S01]  /*19e0*/  BAR.SYNC.DEFER_BLOCKING 0x0 ;  /* 0x0000000000007b1d */ /* 0x000fe20000010000 */
[----:B------:R-:W-:-:S02]  /*19f0*/  FSETP.GT.AND P1, PT, |R36|, 8.50705917302346158658e+37, PT ;  /* 0x7e8000002400780b */ /* 0x000fc40003f24200 */
[----:B------:R-:W-:Y:S02]  /*1a00*/  LOP3.LUT R6, R6, 0x204, RZ, 0xc0, !PT ;  /* 0x0000020406067812 */ /* 0x000fe400078ec0ff */
[----:B------:R-:W-:Y:S02]  /*1a10*/  SEL R5, RZ, 0x204, !P0 ;  /* 0x00000204ff057807 */ /* 0x000fe40004000000 */
[C---:B------:R-:W-:Y:S01]  /*1a20*/  FSETP.GEU.AND P4, PT, |R36|.reuse, 1.175494350822287508e-38, PT ;  /* 0x008000002400780b */ /* 0x040fe20003f8e200 */
[----:B------:R-:W-:Y:S01]  /*1a30*/  IMAD R17, R17, 0x4, R6 ;  /* 0x0000000411117824 */ /* 0x000fe200078e0206 */
[----:B------:R-:W-:Y:S01]  /*1a40*/  FSETP.GEU.AND P2, PT, R36, 1.175494350822287508e-38, PT ;  /* 0x008000002400780b */ /* 0x000fe20003f4e000 */
[----:B0-----:R-:W-:Y:S01]  /*1a50*/  ULEA UR6, UR5, UR4, 0x18 ;  /* 0x0000000405067291 */ /* 0x001fe2000f8ec0ff */
[----:B------:R-:W-:Y:S01]  /*1a60*/  SHF.L.U32 R10, R0, 0x6, RZ ;  /* 0x00000006000a7819 */ /* 0x000fe200000006ff */
[----:B------:R-:W0:Y:S01]  /*1a70*/  LDCU.64 UR4, c[0x0][0x3e0] ;  /* 0x00007c00ff0477ac */ /* 0x000e220008000a00 */
[----:B------:R-:W-:Y:S01]  /*1a80*/  LOP3.LUT R5, R5, 0x3c, R2, 0x78, !PT ;  /* 0x0000003c05057812 */ /* 0x000fe200078e7802 */
[----:B------:R-:W-:Y:S01]  /*1a90*/  @P1 FMUL R30, R30, 0.25 ;  /* 0x3e8000001e1e1820 */ /* 0x000fe20000400000 */
[----:B------:R-:W-:Y:S01]  /*1aa0*/  SHF.L.U32 R6, R0, 0x3, RZ ;  /* 0x0000000300067819 */ /* 0x000fe200000006ff */
[----:B------:R-:W-:Y:S01]  /*1ab0*/  @P1 FMUL R32, R32, 0.25 ;  /* 0x3e80000020201820 */ /* 0x000fe20000400000 */
[----:B------:R-:W-:Y:S01]  /*1ac0*/  LEA.HI R4, R4, UR6, RZ, 0x1f ;  /* 0x0000000604047c11 */ /* 0x000fe2000f8ff8ff */
[----:B------:R-:W-:Y:S01]  /*1ad0*/  @P1 FMUL R13, R13, 0.25 ;  /* 0x3e8000000d0d1820 */ /* 0x000fe20000400000 */
[----:B------:R-:W-:Y:S01]  /*1ae0*/  FSEL R3, R3, R36, !P2 ;  /* 0x0000002403037208 */ /* 0x000fe20005000000 */
[----:B------:R-:W-:Y:S01]  /*1af0*/  @P1 FMUL R36, R36, 0.25 ;  /* 0x3e80000024241820 */ /* 0x000fe20000400000 */
[----:B------:R-:W-:Y:S01]  /*1b00*/  LOP3.LUT R10, R5, 0x40, R10, 0xf8, !PT ;  /* 0x00000040050a7812 */ /* 0x000fe200078ef80a */
[----:B------:R-:W-:Y:S01]  /*1b10*/  IMAD R4, R7, 0x4, R4 ;  /* 0x0000000407047824 */ /* 0x000fe200078e0204 */
[----:B------:R-:W-:Y:S01]  /*1b20*/  SHF.R.S32.HI R7, RZ, 0x3, R0 ;  /* 0x00000003ff077819 */ /* 0x000fe20000011400 */
[C---:B------:R-:W-:Y:S01]  /*1b30*/  FMUL R5, R26.reuse, 8388608 ;  /* 0x4b0000001a057820 */ /* 0x040fe20000400000 */
[----:B------:R-:W-:Y:S01]  /*1b40*/  FSETP.GEU.AND P3, PT, R26, 1.175494350822287508e-38, PT ;  /* 0x008000001a00780b */ /* 0x000fe20003f6e000 */
[----:B------:R-:W-:Y:S01]  /*1b50*/  @!P4 FMUL R36, R36, 16777216 ;  /* 0x4b8000002424c820 */ /* 0x000fe20000400000 */
[----:B------:R-:W-:Y:S01]  /*1b60*/  SGXT R7, R7, 0x1 ;  /* 0x000000010707781a */ /* 0x000fe20000000200 */
[----:B------:R-:W-:Y:S01]  /*1b70*/  @P1 FMUL R12, R12, 0.25 ;  /* 0x3e8000000c0c1820 */ /* 0x000fe20000400000 */
[----:B------:R-:W-:Y:S01]  /*1b80*/  FSEL R5, R5, R26, !P3 ;  /* 0x0000001a05057208 */ /* 0x000fe20005800000 */
[----:B------:R-:W-:Y:S01]  /*1b90*/  @!P4 FMUL R30, R30, 16777216 ;  /* 0x4b8000001e1ec820 */ /* 0x000fe20000400000 */
[----:B------:R-:W-:Y:S01]  /*1ba0*/  LOP3.LUT R11, R7, 0x140, RZ, 0xc0, !PT ;  /* 0x00000140070b7812 */ /* 0x000fe200078ec0ff */
[----:B------:R-:W-:Y:S01]  /*1bb0*/  VIADD R7, R3, 0xc0cafb0d ;  /* 0xc0cafb0d03077836 */ /* 0x000fe20000000000 */
[----:B------:R-:W-:Y:S01]  /*1bc0*/  FSETP.GT.AND P0, PT, |R26|, 8.50705917302346158658e+37, PT ;  /* 0x7e8000001a00780b */ /* 0x000fe20003f04200 */
[----:B------:R-:W-:Y:S01]  /*1bd0*/  VIADD R9, R5, 0xc0cafb0d ;  /* 0xc0cafb0d05097836 */ /* 0x000fe20000000000 */
[----:B------:R-:W-:Y:S01]  /*1be0*/  LOP3.LUT R11, R11, 0x38, R6, 0xf8, !PT ;  /* 0x000000380b0b7812 */ /* 0x000fe200078ef806 */
[----:B------:R-:W-:Y:S01]  /*1bf0*/  @!P4 FMUL R32, R32, 16777216 ;  /* 0x4b8000002020c820 */ /* 0x000fe20000400000 */
[----:B------:R-:W-:Y:S01]  /*1c00*/  LOP3.LUT R16, R7, 0xff800000, RZ, 0xc0, !PT ;  /* 0xff80000007107812 */ /* 0x000fe200078ec0ff */
[----:B------:R-:W-:Y:S01]  /*1c10*/  @!P4 FMUL R13, R13, 16777216 ;  /* 0x4b8000000d0dc820 */ /* 0x000fe20000400000 */
[----:B------:R-:W-:Y:S01]  /*1c20*/  LOP3.LUT R24, R11, 0x40, R0, 0x78, !PT ;  /* 0x000000400b187812 */ /* 0x000fe200078e7800 */
[----:B------:R-:W-:Y:S01]  /*1c30*/  @!P4 FMUL R12, R12, 16777216 ;  /* 0x4b8000000c0cc820 */ /* 0x000fe20000400000 */
[----:B------:R-:W-:Y:S01]  /*1c40*/  FSEL R8, RZ, -23, P2 ;  /* 0xc1b80000ff087808 */ /* 0x000fe20001000000 */
[----:B0-----:R-:W-:Y:S01]  /*1c50*/  UIMAD UR4, UR9, UR4, URZ ;  /* 0x00000004090472a4 */ /* 0x001fe2000f8e02ff */
[C---:B------:R-:W-:Y:S01]  /*1c60*/  FSETP.GEU.AND P2, PT, |R26|.reuse, 1.175494350822287508e-38, PT ;  /* 0x008000001a00780b */ /* 0x040fe20003f4e200 */
[----:B------:R-:W-:Y:S01]  /*1c70*/  IMAD.IADD R7, R17, 0x1, R24 ;  /* 0x0000000111077824 */ /* 0x000fe200078e0218 */
[----:B------:R-:W-:Y:S01]  /*1c80*/  LOP3.LUT R20, R9, 0xff800000, RZ, 0xc0, !PT ;  /* 0xff80000009147812 */ /* 0x000fe200078ec0ff */
[----:B------:R-:W0:Y:S01]  /*1c90*/  MUFU.RCP R17, R36 ;  /* 0x0000002400117308 */ /* 0x000e220000001000 */
[----:B------:R-:W-:Y:S01]  /*1ca0*/  I2FP.F32.S32 R9, R16 ;  /* 0x0000001000097245 */ /* 0x000fe20000201400 */
[----:B------:R-:W-:Y:S01]  /*1cb0*/  @P0 FMUL R26, R26, 0.25 ;  /* 0x3e8000001a1a0820 */ /* 0x000fe20000400000 */
[----:B------:R-:W-:Y:S01]  /*1cc0*/  FSEL R11, RZ, -23, P3 ;  /* 0xc1b80000ff0b7808 */ /* 0x000fe20001800000 */
[----:B------:R-:W-:Y:S01]  /*1cd0*/  @P0 FMUL R19, R19, 0.25 ;  /* 0x3e80000013130820 */ /* 0x000fe20000400000 */
[----:B------:R-:W-:Y:S01]  /*1ce0*/  I2FP.F32.S32 R22, R20 ;  /* 0x0000001400167245 */ /* 0x000fe20000201400 */
[----:B------:R-:W-:Y:S01]  /*1cf0*/  FFMA.FTZ R8, R9, 1.1920928955078125e-07, R8 ;  /* 0x3400000009087823 */ /* 0x000fe20000010008 */
[----:B------:R-:W-:Y:S01]  /*1d00*/  MOV R25, 0x3dc6b27f ;  /* 0x3dc6b27f00197802 */ /* 0x000fe20000000f00 */
[----:B------:R-:W-:Y:S01]  /*1d10*/  @P0 FMUL R18, R18, 0.25 ;  /* 0x3e80000012120820 */ /* 0x000fe20000400000 */
[----:B------:R-:W-:Y:S01]  /*1d20*/  @P0 FMUL R15, R15, 0.25 ;  /* 0x3e8000000f0f0820 */ /* 0x000fe20000400000 */
[----:B------:R-:W-:Y:S01]  /*1d30*/  FFMA.FTZ R9, R22, 1.1920928955078125e-07, R11 ;  /* 0x3400000016097823 */ /* 0x000fe2000001000b */
[----:B------:R-:W-:Y:S01]  /*1d40*/  @!P2 FMUL R26, R26, 16777216 ;  /* 0x4b8000001a1aa820 */ /* 0x000fe20000400000 */
[----:B------:R-:W-:-:S02]  /*1d50*/  IMAD.IADD R11, R3, 0x1, -R16 ;  /* 0x00000001030b7824 */ /* 0x000fc400078e0a10 */
[----:B------:R-:W-:Y:S01]  /*1d60*/  @P0 FMUL R14, R14, 0.25 ;  /* 0x3e8000000e0e0820 */ /* 0x000fe20000400000 */
[----:B------:R-:W-:Y:S02]  /*1d70*/  IMAD.IADD R16, R5, 0x1, -R20 ;  /* 0x0000000105107824 */ /* 0x000fe400078e0a14 */
[----:B------:R-:W-:Y:S01]  /*1d80*/  @!P2 FMUL R19, R19, 16777216 ;  /* 0x4b8000001313a820 */ /* 0x000fe20000400000 */
[----:B------:R-:W-:Y:S01]  /*1d90*/  FADD R11, R11, -1 ;  /* 0xbf8000000b0b7421 */ /* 0x000fe20000000000 */
[C---:B0-----:R-:W-:Y:S01]  /*1da0*/  FMUL R21, R17.reuse, R30 ;  /* 0x0000001e11157220 */ /* 0x041fe20000400000 */
[C---:B------:R-:W-:Y:S01]  /*1db0*/  FMUL R22, R17.reuse, R32 ;  /* 0x0000002011167220 */ /* 0x040fe20000400000 */
[C---:B------:R-:W-:Y:S01]  /*1dc0*/  FMUL R24, R17.reuse, R13 ;  /* 0x0000000d11187220 */ /* 0x040fe20000400000 */
[----:B------:R-:W-:Y:S01]  /*1dd0*/  FMUL R23, R17, R12 ;  /* 0x0000000c11177220 */ /* 0x000fe20000400000 */
[CC--:B------:R-:W-:Y:S01]  /*1de0*/  FFMA.FTZ R12, R11.reuse, R25.reuse, -0.16845393180847167969 ;  /* 0xbe2c7f300b0c7423 */ /* 0x0c0fe20000010019 */
[----:B------:R-:W0:Y:S01]  /*1df0*/  MUFU.RCP R17, R26 ;  /* 0x0000001a00117308 */ /* 0x000e220000001000 */
[----:B------:R-:W-:Y:S01]  /*1e00*/  FADD R16, R16, -1 ;  /* 0xbf80000010107421 */ /* 0x000fe20000000000 */
[----:B------:R-:W-:Y:S01]  /*1e10*/  @!P2 FMUL R18, R18, 16777216 ;  /* 0x4b8000001212a820 */ /* 0x000fe20000400000 */
[----:B------:R-:W-:Y:S01]  /*1e20*/  FFMA.FTZ R12, R11, R12, 0.1716887056827545166 ;  /* 0x3e2fcf2a0b0c7423 */ /* 0x000fe2000001000c */
[----:B------:R-:W-:Y:S01]  /*1e30*/  @!P2 FMUL R15, R15, 16777216 ;  /* 0x4b8000000f0fa820 */ /* 0x000fe20000400000 */
[----:B------:R-:W-:Y:S01]  /*1e40*/  FFMA.FTZ R13, R16, R25, -0.16845393180847167969 ;  /* 0xbe2c7f30100d7423 */ /* 0x000fe20000010019 */
[----:B------:R-:W-:Y:S01]  /*1e50*/  @!P2 FMUL R14, R14, 16777216 ;  /* 0x4b8000000e0ea820 */ /* 0x000fe20000400000 */
[----:B------:R-:W-:Y:S01]  /*1e60*/  FFMA.FTZ R12, R11, R12, -0.17900948226451873779 ;  /* 0xbe374e430b0c7423 */ /* 0x000fe2000001000c */
[----:B------:R-:W-:Y:S01]  /*1e70*/  F2FP.BF16.F32.PACK_AB R23, R22, R23 ;  /* 0x000000171617723e */ /* 0x000fe200000010ff */
[C---:B------:R-:W-:Y:S01]  /*1e80*/  FFMA.FTZ R13, R16.reuse, R13, 0.1716887056827545166 ;  /* 0x3e2fcf2a100d7423 */ /* 0x040fe2000001000d */
[----:B------:R-:W-:Y:S01]  /*1e90*/  F2FP.BF16.F32.PACK_AB R21, R21, R24 ;  /* 0x000000181515723e */ /* 0x000fe200000010ff */
[----:B------:R-:W-:Y:S01]  /*1ea0*/  FFMA.FTZ R12, R11, R12, 0.20512372255325317383 ;  /* 0x3e520bf40b0c7423 */ /* 0x000fe2000001000c */
[----:B------:R-:W-:Y:S01]  /*1eb0*/  ISETP.GE.U32.AND P2, PT, R3, 0x7f800000, PT ;  /* 0x7f8000000300780c */ /* 0x000fe20003f46070 */
[----:B------:R-:W-:Y:S01]  /*1ec0*/  FFMA.FTZ R13, R16, R13, -0.17900948226451873779 ;  /* 0xbe374e43100d7423 */ /* 0x000fe2000001000d */
[----:B------:R-:W-:Y:S01]  /*1ed0*/  STS [R10+UR6], R23 ;  /* 0x000000170a007988 */ /* 0x000fe20008000806 */
[----:B------:R-:W-:Y:S01]  /*1ee0*/  FFMA.FTZ R12, R11, R12, -0.24046532809734344482 ;  /* 0xbe763c8b0b0c7423 */ /* 0x000fe2000001000c */
[----:B------:R-:W-:Y:S01]  /*1ef0*/  LOP3.LUT P0, RZ, R0, 0x60, RZ, 0xc0, !PT ;  /* 0x0000006000ff7812 */ /* 0x000fe2000780c0ff */
[C---:B0-----:R-:W-:Y:S01]  /*1f00*/  FMUL R19, R17.reuse, R19 ;  /* 0x0000001311137220 */ /* 0x041fe20000400000 */
[C---:B------:R-:W-:Y:S01]  /*1f10*/  FMUL R18, R17.reuse, R18 ;  /* 0x0000001211127220 */ /* 0x040fe20000400000 */
[C---:B------:R-:W-:Y:S01]  /*1f20*/  FMUL R20, R17.reuse, R15 ;  /* 0x0000000f11147220 */ /* 0x040fe20000400000 */
[----:B------:R-:W-:Y:S01]  /*1f30*/  FMUL R17, R17, R14 ;  /* 0x0000000e11117220 */ /* 0x000fe20000400000 */
[----:B------:R-:W-:Y:S01]  /*1f40*/  LOP3.LUT R14, R10, 0x40, RZ, 0x3c, !PT ;  /* 0x000000400a0e7812 */ /* 0x000fe200078e3cff */
[----:B------:R-:W-:Y:S01]  /*1f50*/  FFMA.FTZ R12, R11, R12, 0.28857114911079406738 ;  /* 0x3e93bf990b0c7423 */ /* 0x000fe2000001000c */
[----:B------:R-:W-:Y:S01]  /*1f60*/  FFMA.FTZ R13, R16, R13, 0.20512372255325317383 ;  /* 0x3e520bf4100d7423 */ /* 0x000fe2000001000d */
[----:B------:R-:W-:Y:S01]  /*1f70*/  F2FP.BF16.F32.PACK_AB R19, R19, R20 ;  /* 0x000000141313723e */ /* 0x000fe200000010ff */
[----:B------:R0:W-:Y:S01]  /*1f80*/  STS [R10+UR6+0x80], R21 ;  /* 0x000080150a007988 */ /* 0x0001e20008000806 */
[----:B------:R-:W-:Y:S01]  /*1f90*/  F2FP.BF16.F32.PACK_AB R17, R18, R17 ;  /* 0x000000111211723e */ /* 0x000fe200000010ff */
[C---:B------:R-:W-:Y:S01]  /*1fa0*/  FFMA.FTZ R12, R11.reuse, R12, -0.36067417263984680176 ;  /* 0xbeb8aa490b0c7423 */ /* 0x040fe2000001000c */
[C---:B------:R-:W-:Y:S01]  /*1fb0*/  FFMA.FTZ R13, R16.reuse, R13, -0.24046532809734344482 ;  /* 0xbe763c8b100d7423 */ /* 0x040fe2000001000d */
[----:B------:R-:W-:Y:S01]  /*1fc0*/  STS [R14+UR6+0x180], R19 ;  /* 0x000180130e007988 */ /* 0x000fe20008000806 */
[----:B------:R-:W1:Y:S01]  /*1fd0*/  LDC R20, c[0x0][0x3e8] ;  /* 0x0000fa00ff147b82 */ /* 0x000e620000000800 */
[C---:B------:R-:W-:Y:S01]  /*1fe0*/  FFMA.FTZ R12, R11.reuse, R12, 0.48089820146560668945 ;  /* 0x3ef6384a0b0c7423 */ /* 0x040fe2000001000c */
[C---:B------:R-:W-:Y:S01]  /*1ff0*/  FFMA.FTZ R13, R16.reuse, R13, 0.28857114911079406738 ;  /* 0x3e93bf99100d7423 */ /* 0x040fe2000001000d */
[----:B------:R2:W-:Y:S05]  /*2000*/  STS [R14+UR6+0x100], R17 ;  /* 0x000100110e007988 */ /* 0x0005ea0008000806 */
[----:B------:R-:W-:Y:S01]  /*2010*/  BAR.SYNC.DEFER_BLOCKING 0x0 ;  /* 0x0000000000007b1d */ /* 0x000fe20000010000 */
[C---:B------:R-:W-:Y:S01]  /*2020*/  FFMA.FTZ R12, R11.reuse, R12, -0.72134751081466674805 ;  /* 0xbf38aa3b0b0c7423 */ /* 0x040fe2000001000c */
[----:B------:R-:W-:Y:S01]  /*2030*/  FFMA.FTZ R13, R16, R13, -0.36067417263984680176 ;  /* 0xbeb8aa49100d7423 */ /* 0x000fe2000001000d */
[----:B0-----:R-:W-:Y:S01]  /*2040*/  LOP3.LUT R21, R6, 0x38, RZ, 0xc0, !PT ;  /* 0x0000003806157812 */ /* 0x001fe200078ec0ff */
[----:B------:R-:W-:Y:S01]  /*2050*/  USHF.L.U32 UR7, UR4, 0x1, URZ ;  /* 0x0000000104077899 */ /* 0x000fe200080006ff */
[----:B------:R-:W-:Y:S01]  /*2060*/  FMUL R12, R11, R12 ;  /* 0x0000000c0b0c7220 */ /* 0x000fe20000400000 */
[----:B------:R-:W-:Y:S01]  /*2070*/  FFMA.FTZ R13, R16, R13, 0.48089820146560668945 ;  /* 0x3ef6384a100d7423 */ /* 0x000fe2000001000d */
[----:B------:R-:W-:Y:S01]  /*2080*/  LOP3.LUT R6, R7, 0x4, RZ, 0x3c, !PT ;  /* 0x0000000407067812 */ /* 0x000fe200078e3cff */
[----:B------:R-:W-:-:S02]  /*2090*/  IMAD.IADD R21, R21, 0x1, R4 ;  /* 0x0000000115157824 */ /* 0x000fc400078e0204 */
[C---:B------:R-:W-:Y:S01]  /*20a0*/  FMUL R12, R11.reuse, R12 ;  /* 0x0000000c0b0c7220 */ /* 0x040fe20000400000 */
[C---:B------:R-:W-:Y:S01]  /*20b0*/  FFMA.FTZ R13, R16.reuse, R13, -0.72134751081466674805 ;  /* 0xbf38aa3b100d7423 */ /* 0x040fe2000001000d */
[----:B------:R-:W-:Y:S02]  /*20c0*/  @P2 MOV R4, 0x7f800000 ;  /* 0x7f80000000042802 */ /* 0x000fe40000000f00 */
[----:B------:R-:W-:Y:S01]  /*20d0*/  FFMA.FTZ R11, R11, 1.4426950216293334961, R12 ;  /* 0x3fb8aa3b0b0b7823 */ /* 0x000fe2000001000c */
[----:B------:R-:W-:Y:S01]  /*20e0*/  FMUL R15, R16, R13 ;  /* 0x0000000d100f7220 */ /* 0x000fe20000400000 */
[----:B------:R-:W-:Y:S01]  /*20f0*/  ISETP.GE.U32.AND P3, PT, R5, 0x7f800000, PT ;  /* 0x7f8000000500780c */ /* 0x000fe20003f66070 */
[----:B------:R-:W0:Y:S01]  /*2100*/  LDC.64 R12, c[0x0][0x398] ;  /* 0x0000e600ff0c7b82 */ /* 0x000e220000000a00 */
[----:B--2---:R-:W-:Y:S01]  /*2110*/  FADD R14, R8, R11 ;  /* 0x0000000b080e7221 */ /* 0x004fe20000000000 */
[----:B------:R-:W-:Y:S01]  /*2120*/  SHF.R.U32.HI R8, RZ, 0x5, R0 ;  /* 0x00000005ff087819 */ /* 0x000fe20000011600 */
[----:B------:R-:W-:Y:S01]  /*2130*/  IMAD R0, R38, UR5, RZ ;  /* 0x0000000526007c24 */ /* 0x000fe2000f8e02ff */
[C---:B------:R-:W-:Y:S01]  /*2140*/  FSETP.NEU.AND P1, PT, R3.reuse, RZ, PT ;  /* 0x000000ff0300720b */ /* 0x040fe20003f2d000 */
[----:B------:R-:W-:Y:S01]  /*2150*/  @P2 FFMA.FTZ R14, R3, R4, +INF ;  /* 0x7f800000030e2423 */ /* 0x000fe20000010004 */
[----:B------:R-:W-:Y:S01]  /*2160*/  FMUL R15, R16, R15 ;  /* 0x0000000f100f7220 */ /* 0x000fe20000400000 */
[----:B------:R-:W-:Y:S01]  /*2170*/  IMAD.SHL.U32 R3, R0, 0x2, RZ ;  /* 0x0000000200037824 */ /* 0x000fe200078e00ff */
[----:B------:R2:W3:Y:S01]  /*2180*/  LDS R17, [R7+UR6] ;  /* 0x0000000607117984 */ /* 0x0004e20008000800 */
[----:B------:R-:W-:Y:S01]  /*2190*/  UIMAD.WIDE UR4, UR4, 0x2, URZ ;  /* 0x00000002040478a5 */ /* 0x000fe2000f8e02ff */
[----:B------:R-:W-:Y:S01]  /*21a0*/  FFMA.FTZ R16, R16, 1.4426950216293334961, R15 ;  /* 0x3fb8aa3b10107823 */ /* 0x000fe2000001000f */
[----:B------:R-:W-:Y:S01]  /*21b0*/  IMAD.HI R0, R0, 0x2, RZ ;  /* 0x0000000200007827 */ /* 0x000fe200078e02ff */
[----:B------:R4:W5:Y:S01]  /*21c0*/  LDS R19, [R6+UR6] ;  /* 0x0000000606137984 */ /* 0x0009620008000800 */
[----:B------:R-:W-:-:S02]  /*21d0*/  FSETP.NEU.AND P2, PT, R5, RZ, PT ;  /* 0x000000ff0500720b */ /* 0x000fc40003f4d000 */
[----:B------:R-:W-:Y:S01]  /*21e0*/  FADD R16, R9, R16 ;  /* 0x0000001009107221 */ /* 0x000fe20000000000 */
[----:B------:R-:W-:Y:S01]  /*21f0*/  @P3 IMAD.MOV.U32 R4, RZ, RZ, 0x7f800000 ;  /* 0x7f800000ff043424 */ /* 0x000fe200078e00ff */
[----:B--2---:R-:W-:Y:S02]  /*2200*/  SGXT.U32 R7, R8, 0x2 ;  /* 0x000000020807781a */ /* 0x004fe40000000000 */
[----:B------:R-:W-:Y:S01]  /*2210*/  FSEL R14, R14, -INF , P1 ;  /* 0xff8000000e0e7808 */ /* 0x000fe20000800000 */
[----:B------:R-:W-:Y:S01]  /*2220*/  @P3 FFMA.FTZ R16, R5, R4, +INF ;  /* 0x7f80000005103423 */ /* 0x000fe20000010004 */
[----:B------:R-:W2:Y:S01]  /*2230*/  LDCU UR4, c[0x0][0x3ec] ;  /* 0x00007d80ff0477ac */ /* 0x000ea20008000800 */
[----:B-1----:R-:W-:Y:S02]  /*2240*/  IMAD R7, R7, R20, RZ ;  /* 0x0000001407077224 */ /* 0x002fe400078e02ff */
[----:B------:R-:W-:Y:S01]  /*2250*/  FFMA R14, R14, 0.69314718246459960938, R29 ;  /* 0x3f3172180e0e7823 */ /* 0x000fe2000000001d */
[----:B0-----:R-:W-:Y:S01]  /*2260*/  IADD3 R12, P4, P5, R3, UR7, R12 ;  /* 0x00000007030c7c10 */ /* 0x001fe2000fd9e00c */
[----:B------:R-:W-:-:S03]  /*2270*/  IMAD R3, R20, 0x4, R7 ;  /* 0x0000000414037824 */ /* 0x000fc600078e0207 */
[----:B------:R-:W-:Y:S02]  /*2280*/  IADD3.X R18, PT, PT, R0, UR5, R13, P4, P5 ;  /* 0x0000000500127c10 */ /* 0x000fe4000a7ea40d */
[C---:B------:R-:W-:Y:S02]  /*2290*/  LEA R9, R20.reuse, R3, 0x2 ;  /* 0x0000000314097211 */ /* 0x040fe400078e10ff */
[-C--:B------:R-:W-:Y:S02]  /*22a0*/  LEA R4, P3, R7, R12.reuse, 0x1 ;  /* 0x0000000c07047211 */ /* 0x080fe400078608ff */
[----:B----4-:R-:W-:Y:S01]  /*22b0*/  LEA R6, P4, R3, R12, 0x1 ;  /* 0x0000000c03067211 */ /* 0x010fe200078808ff */
[----:B------:R-:W-:Y:S01]  /*22c0*/  IMAD R0, R20, 0x4, R9 ;  /* 0x0000000414007824 */ /* 0x000fe200078e0209 */
[-C--:B------:R-:W-:Y:S02]  /*22d0*/  LEA.HI.X.SX32 R5, R7, R18.reuse, 0x1, P3 ;  /* 0x0000001207057211 */ /* 0x080fe400018f0eff */
[----:B------:R-:W-:Y:S01]  /*22e0*/  LEA.HI.X.SX32 R7, R3, R18, 0x1, P4 ;  /* 0x0000001203077211 */ /* 0x000fe200020f0eff */
[----:B--2---:R-:W-:Y:S01]  /*22f0*/  UIMAD UR4, UR9, UR4, URZ ;  /* 0x00000004090472a4 */ /* 0x004fe2000f8e02ff */
[----:B------:R-:W-:-:S02]  /*2300*/  LEA R8, P3, R9, R12, 0x1 ;  /* 0x0000000c09087211 */ /* 0x000fc400078608ff */
[C---:B------:R-:W-:Y:S01]  /*2310*/  LEA R10, P5, R0.reuse, R12, 0x1 ;  /* 0x0000000c000a7211 */ /* 0x040fe200078a08ff */
[----:B------:R-:W-:Y:S01]  /*2320*/  USHF.L.U32 UR7, UR4, 0x2, URZ ;  /* 0x0000000204077899 */ /* 0x000fe200080006ff */
[-C--:B------:R-:W-:Y:S01]  /*2330*/  LEA.HI.X.SX32 R9, R9, R18.reuse, 0x1, P3 ;  /* 0x0000001209097211 */ /* 0x080fe200018f0eff */
[----:B------:R-:W0:Y:S01]  /*2340*/  LDC.64 R12, c[0x0][0x3a0] ;  /* 0x0000e800ff0c7b82 */ /* 0x000e220000000a00 */
[----:B------:R-:W-:Y:S01]  /*2350*/  LEA.HI.X.SX32 R11, R0, R18, 0x1, P5 ;  /* 0x00000012000b7211 */ /* 0x000fe200028f0eff */
[----:B------:R-:W-:Y:S01]  /*2360*/  UIMAD.WIDE UR4, UR4, 0x4, URZ ;  /* 0x00000004040478a5 */ /* 0x000fe2000f8e02ff */
[----:B---3--:R1:W-:Y:S01]  /*2370*/  STG.E.U16 desc[UR14][R4.64], R17 ;  /* 0x0000001104007986 */ /* 0x0083e2000c10150e */
[----:B------:R-:W-:Y:S02]  /*2380*/  FSEL R3, R16, -INF , P2 ;  /* 0xff80000010037808 */ /* 0x000fe40001000000 */
[----:B------:R-:W-:Y:S01]  /*2390*/  LOP3.LUT R0, R2, 0x78, RZ, 0xc0, !PT ;  /* 0x0000007802007812 */ /* 0x000fe200078ec0ff */
[----:B-----5:R2:W-:Y:S02]  /*23a0*/  STG.E.U16 desc[UR14][R6.64], R19 ;  /* 0x0000001306007986 */ /* 0x0205e4000c10150e */
[----:B------:R-:W-:Y:S01]  /*23b0*/  FFMA R15, R3, 0.69314718246459960938, R28 ;  /* 0x3f317218030f7823 */ /* 0x000fe2000000001c */
[----:B------:R-:W-:-:S02]  /*23c0*/  IMAD.SHL.U32 R3, R38, 0x4, RZ ;  /* 0x0000000426037824 */ /* 0x000fc400078e00ff */
[----:B------:R-:W-:Y:S01]  /*23d0*/  IMAD.HI R38, R38, 0x4, RZ ;  /* 0x0000000426267827 */ /* 0x000fe200078e02ff */
[----:B-1----:R-:W-:Y:S02]  /*23e0*/  PRMT R5, R17, 0x7632, R5 ;  /* 0x0000763211057816 */ /* 0x002fe40000000005 */
[----:B--2---:R-:W-:-:S03]  /*23f0*/  PRMT R7, R19, 0x7632, R7 ;  /* 0x0000763213077816 */ /* 0x004fc60000000007 */
[----:B------:R1:W-:Y:S04]  /*2400*/  STG.E.U16 desc[UR14][R8.64], R5 ;  /* 0x0000000508007986 */ /* 0x0003e8000c10150e */
[----:B------:R1:W-:Y:S01]  /*2410*/  STG.E.U16 desc[UR14][R10.64], R7 ;  /* 0x000000070a007986 */ /* 0x0003e2000c10150e */
[----:B------:R-:W-:Y:S01]  /*2420*/  BAR.SYNC.DEFER_BLOCKING 0x0 ;  /* 0x0000000000007b1d */ /* 0x000fe20000010000 */
[----:B0-----:R-:W-:-:S04]  /*2430*/  IADD3 R2, P1, P2, R3, UR7, R12 ;  /* 0x0000000703027c10 */ /* 0x001fc8000fa3e00c */
[----:B------:R-:W-:Y:S01]  /*2440*/  IADD3.X R3, PT, PT, R38, UR5, R13, P1, P2 ;  /* 0x0000000526037c10 */ /* 0x000fe20008fe440d */
[----:B------:R1:W-:Y:S02]  /*2450*/  STS.64 [R0+UR6], R14 ;  /* 0x0000000e00007988 */ /* 0x0003e40008000a06 */
[----:B------:R-:W-:Y:S06]  /*2460*/  BAR.SYNC.DEFER_BLOCKING 0x0 ;  /* 0x0000000000007b1d */ /* 0x000fec0000010000 */
[----:B------:R-:W-:Y:S05]  /*2470*/  @P0 EXIT ;  /* 0x000000000000094d */ /* 0x000fea0003800000 */
[----:B------:R-:W0:Y:S04]  /*2480*/  LDS R21, [R21] ;  /* 0x0000000015157984 */ /* 0x000e280000000800 */
[----:B0-----:R-:W-:Y:S01]  /*2490*/  STG.E desc[UR14][R2.64], R21 ;  /* 0x0000001502007986 */ /* 0x001fe2000c10190e */
[----:B------:R-:W-:Y:S05]  /*24a0*/  EXIT ;  /* 0x000000000000794d */ /* 0x000fea0003800000 */
.L_x_2:
[----:B------:R-:W-:-:S00]  /*24b0*/  BRA `(.L_x_2) ;  /* 0xfffffffc00fc7947 */ /* 0x000fc0000383ffff */
[----:B------:R-:W-:-:S00]  /*24c0*/  NOP ;  /* 0x0000000000007918 */ /* 0x000fc00000000000 */
        /* <DEDUP_REMOVED lines=11> */
.L_x_3:


//--------------------- .nv.global.init           --------------------------
	.section	.nv.global.init,"aw",@progbits
.nv.global.init:
	.type		_$_str,@object
	.size		_$_str,(.L_0 - _$_str)
_$_str:
        /*0000*/ 	.byte	0x5f, 0x5f, 0x43, 0x55, 0x44, 0x41, 0x5f, 0x46, 0x54, 0x5a, 0x00
.L_0:


//--------------------- .nv.shared.attn_fwd       --------------------------
	.section	.nv.shared.attn_fwd,"aw",@nobits
	.sectionflags	@""
	.align	16
	.zero		1024


//--------------------- .nv.shared.reserved.0     --------------------------
	.section	.nv.shared.reserved.0,"aw",@nobits
	.weak		__nv_reservedSMEM_offset_0_alias
	.size		__nv_reservedSMEM_offset_0_alias, 0, 64
	.other		__nv_reservedSMEM_offset_0_alias,@"STO_CUDA_RESERVED_SHARED STV_DEFAULT"
__nv_reservedSMEM_offset_0_alias:
	.zero		0
	.zero		64


//--------------------- .nv.constant0.attn_fwd    --------------------------
	.section	.nv.constant0.attn_fwd,"a",@progbits
	.sectionflags	@""
	.align	4
.nv.constant0.attn_fwd:
	.zero		1032


//--------------------- SYMBOLS --------------------------

	.type		.nv.reservedSmem.offset0,@object
	.size		.nv.reservedSmem.offset0,0x4
	.type		.nv.reservedSmem.cap,@object
	.size		.nv.reservedSmem.cap,0x4
